//
// Generated by NVIDIA NVVM Compiler
//
// Compiler Build ID: CL-36424714
// Cuda compilation tools, release 13.0, V13.0.88
// Based on NVVM 20.0.0
//

.version 9.0
.target sm_100
.address_size 64

	// .globl	_Z12dummy_kernelv
.global .align 1 .b8 _ZN34_INTERNAL_f743cb7d_4_k_cu_ecd97cbe4cuda3std3__45__cpo5beginE[1];
.global .align 1 .b8 _ZN34_INTERNAL_f743cb7d_4_k_cu_ecd97cbe4cuda3std3__45__cpo3endE[1];
.global .align 1 .b8 _ZN34_INTERNAL_f743cb7d_4_k_cu_ecd97cbe4cuda3std3__45__cpo6cbeginE[1];
.global .align 1 .b8 _ZN34_INTERNAL_f743cb7d_4_k_cu_ecd97cbe4cuda3std3__45__cpo4cendE[1];
.global .align 1 .b8 _ZN34_INTERNAL_f743cb7d_4_k_cu_ecd97cbe4cuda3std3__45__cpo6rbeginE[1];
.global .align 1 .b8 _ZN34_INTERNAL_f743cb7d_4_k_cu_ecd97cbe4cuda3std3__45__cpo4rendE[1];
.global .align 1 .b8 _ZN34_INTERNAL_f743cb7d_4_k_cu_ecd97cbe4cuda3std3__45__cpo7crbeginE[1];
.global .align 1 .b8 _ZN34_INTERNAL_f743cb7d_4_k_cu_ecd97cbe4cuda3std3__45__cpo5crendE[1];
.global .align 1 .b8 _ZN34_INTERNAL_f743cb7d_4_k_cu_ecd97cbe4cuda3std3__436_GLOBAL__N__f743cb7d_4_k_cu_ecd97cbe6ignoreE[1];
.global .align 1 .b8 _ZN34_INTERNAL_f743cb7d_4_k_cu_ecd97cbe4cuda3std3__419piecewise_constructE[1];
.global .align 1 .b8 _ZN34_INTERNAL_f743cb7d_4_k_cu_ecd97cbe4cuda3std3__48in_placeE[1];
.global .align 1 .b8 _ZN34_INTERNAL_f743cb7d_4_k_cu_ecd97cbe4cuda3std3__420unreachable_sentinelE[1];
.global .align 1 .b8 _ZN34_INTERNAL_f743cb7d_4_k_cu_ecd97cbe4cuda3std3__47nulloptE[1];
.global .align 1 .b8 _ZN34_INTERNAL_f743cb7d_4_k_cu_ecd97cbe4cuda3std3__48unexpectE[1];
.global .align 1 .b8 _ZN34_INTERNAL_f743cb7d_4_k_cu_ecd97cbe4cuda3std6ranges3__45__cpo4swapE[1];
.global .align 1 .b8 _ZN34_INTERNAL_f743cb7d_4_k_cu_ecd97cbe4cuda3std6ranges3__45__cpo9iter_moveE[1];
.global .align 1 .b8 _ZN34_INTERNAL_f743cb7d_4_k_cu_ecd97cbe4cuda3std6ranges3__45__cpo5beginE[1];
.global .align 1 .b8 _ZN34_INTERNAL_f743cb7d_4_k_cu_ecd97cbe4cuda3std6ranges3__45__cpo3endE[1];
.global .align 1 .b8 _ZN34_INTERNAL_f743cb7d_4_k_cu_ecd97cbe4cuda3std6ranges3__45__cpo6cbeginE[1];
.global .align 1 .b8 _ZN34_INTERNAL_f743cb7d_4_k_cu_ecd97cbe4cuda3std6ranges3__45__cpo4cendE[1];
.global .align 1 .b8 _ZN34_INTERNAL_f743cb7d_4_k_cu_ecd97cbe4cuda3std6ranges3__45__cpo7advanceE[1];
.global .align 1 .b8 _ZN34_INTERNAL_f743cb7d_4_k_cu_ecd97cbe4cuda3std6ranges3__45__cpo9iter_swapE[1];
.global .align 1 .b8 _ZN34_INTERNAL_f743cb7d_4_k_cu_ecd97cbe4cuda3std6ranges3__45__cpo4nextE[1];
.global .align 1 .b8 _ZN34_INTERNAL_f743cb7d_4_k_cu_ecd97cbe4cuda3std6ranges3__45__cpo4prevE[1];
.global .align 1 .b8 _ZN34_INTERNAL_f743cb7d_4_k_cu_ecd97cbe4cuda3std6ranges3__45__cpo4dataE[1];
.global .align 1 .b8 _ZN34_INTERNAL_f743cb7d_4_k_cu_ecd97cbe4cuda3std6ranges3__45__cpo5cdataE[1];
.global .align 1 .b8 _ZN34_INTERNAL_f743cb7d_4_k_cu_ecd97cbe4cuda3std6ranges3__45__cpo4sizeE[1];
.global .align 1 .b8 _ZN34_INTERNAL_f743cb7d_4_k_cu_ecd97cbe4cuda3std6ranges3__45__cpo5ssizeE[1];
.global .align 1 .b8 _ZN34_INTERNAL_f743cb7d_4_k_cu_ecd97cbe4cuda3std6ranges3__45__cpo8distanceE[1];
.global .align 1 .b8 _ZN34_INTERNAL_f743cb7d_4_k_cu_ecd97cbe6thrust24THRUST_300001_SM_1000_NS8cuda_cub3parE[1];
.global .align 1 .b8 _ZN34_INTERNAL_f743cb7d_4_k_cu_ecd97cbe6thrust24THRUST_300001_SM_1000_NS8cuda_cub10par_nosyncE[1];
.global .align 1 .b8 _ZN34_INTERNAL_f743cb7d_4_k_cu_ecd97cbe6thrust24THRUST_300001_SM_1000_NS6system6detail10sequential3seqE[1];
.global .align 1 .b8 _ZN34_INTERNAL_f743cb7d_4_k_cu_ecd97cbe6thrust24THRUST_300001_SM_1000_NS12placeholders2_1E[1];
.global .align 1 .b8 _ZN34_INTERNAL_f743cb7d_4_k_cu_ecd97cbe6thrust24THRUST_300001_SM_1000_NS12placeholders2_2E[1];
.global .align 1 .b8 _ZN34_INTERNAL_f743cb7d_4_k_cu_ecd97cbe6thrust24THRUST_300001_SM_1000_NS12placeholders2_3E[1];
.global .align 1 .b8 _ZN34_INTERNAL_f743cb7d_4_k_cu_ecd97cbe6thrust24THRUST_300001_SM_1000_NS12placeholders2_4E[1];
.global .align 1 .b8 _ZN34_INTERNAL_f743cb7d_4_k_cu_ecd97cbe6thrust24THRUST_300001_SM_1000_NS12placeholders2_5E[1];
.global .align 1 .b8 _ZN34_INTERNAL_f743cb7d_4_k_cu_ecd97cbe6thrust24THRUST_300001_SM_1000_NS12placeholders2_6E[1];
.global .align 1 .b8 _ZN34_INTERNAL_f743cb7d_4_k_cu_ecd97cbe6thrust24THRUST_300001_SM_1000_NS12placeholders2_7E[1];
.global .align 1 .b8 _ZN34_INTERNAL_f743cb7d_4_k_cu_ecd97cbe6thrust24THRUST_300001_SM_1000_NS12placeholders2_8E[1];
.global .align 1 .b8 _ZN34_INTERNAL_f743cb7d_4_k_cu_ecd97cbe6thrust24THRUST_300001_SM_1000_NS12placeholders2_9E[1];
.global .align 1 .b8 _ZN34_INTERNAL_f743cb7d_4_k_cu_ecd97cbe6thrust24THRUST_300001_SM_1000_NS12placeholders3_10E[1];
.global .align 1 .b8 _ZN34_INTERNAL_f743cb7d_4_k_cu_ecd97cbe6thrust24THRUST_300001_SM_1000_NS3seqE[1];

.visible .entry _Z12dummy_kernelv()
{
	.reg .b32 	%r<101>;

	mov.b32 	%r100, 1000000;
	// begin inline asm
	nanosleep.u32 %r100;
	// end inline asm
	// begin inline asm
	nanosleep.u32 %r100;
	// end inline asm
	// begin inline asm
	nanosleep.u32 %r100;
	// end inline asm
	// begin inline asm
	nanosleep.u32 %r100;
	// end inline asm
	// begin inline asm
	nanosleep.u32 %r100;
	// end inline asm
	// begin inline asm
	nanosleep.u32 %r100;
	// end inline asm
	// begin inline asm
	nanosleep.u32 %r100;
	// end inline asm
	// begin inline asm
	nanosleep.u32 %r100;
	// end inline asm
	// begin inline asm
	nanosleep.u32 %r100;
	// end inline asm
	// begin inline asm
	nanosleep.u32 %r100;
	// end inline asm
	// begin inline asm
	nanosleep.u32 %r100;
	// end inline asm
	// begin inline asm
	nanosleep.u32 %r100;
	// end inline asm
	// begin inline asm
	nanosleep.u32 %r100;
	// end inline asm
	// begin inline asm
	nanosleep.u32 %r100;
	// end inline asm
	// begin inline asm
	nanosleep.u32 %r100;
	// end inline asm
	// begin inline asm
	nanosleep.u32 %r100;
	// end inline asm
	// begin inline asm
	nanosleep.u32 %r100;
	// end inline asm
	// begin inline asm
	nanosleep.u32 %r100;
	// end inline asm
	// begin inline asm
	nanosleep.u32 %r100;
	// end inline asm
	// begin inline asm
	nanosleep.u32 %r100;
	// end inline asm
	// begin inline asm
	nanosleep.u32 %r100;
	// end inline asm
	// begin inline asm
	nanosleep.u32 %r100;
	// end inline asm
	// begin inline asm
	nanosleep.u32 %r100;
	// end inline asm
	// begin inline asm
	nanosleep.u32 %r100;
	// end inline asm
	// begin inline asm
	nanosleep.u32 %r100;
	// end inline asm
	// begin inline asm
	nanosleep.u32 %r100;
	// end inline asm
	// begin inline asm
	nanosleep.u32 %r100;
	// end inline asm
	// begin inline asm
	nanosleep.u32 %r100;
	// end inline asm
	// begin inline asm
	nanosleep.u32 %r100;
	// end inline asm
	// begin inline asm
	nanosleep.u32 %r100;
	// end inline asm
	// begin inline asm
	nanosleep.u32 %r100;
	// end inline asm
	// begin inline asm
	nanosleep.u32 %r100;
	// end inline asm
	// begin inline asm
	nanosleep.u32 %r100;
	// end inline asm
	// begin inline asm
	nanosleep.u32 %r100;
	// end inline asm
	// begin inline asm
	nanosleep.u32 %r100;
	// end inline asm
	// begin inline asm
	nanosleep.u32 %r100;
	// end inline asm
	// begin inline asm
	nanosleep.u32 %r100;
	// end inline asm
	// begin inline asm
	nanosleep.u32 %r100;
	// end inline asm
	// begin inline asm
	nanosleep.u32 %r100;
	// end inline asm
	// begin inline asm
	nanosleep.u32 %r100;
	// end inline asm
	// begin inline asm
	nanosleep.u32 %r100;
	// end inline asm
	// begin inline asm
	nanosleep.u32 %r100;
	// end inline asm
	// begin inline asm
	nanosleep.u32 %r100;
	// end inline asm
	// begin inline asm
	nanosleep.u32 %r100;
	// end inline asm
	// begin inline asm
	nanosleep.u32 %r100;
	// end inline asm
	// begin inline asm
	nanosleep.u32 %r100;
	// end inline asm
	// begin inline asm
	nanosleep.u32 %r100;
	// end inline asm
	// begin inline asm
	nanosleep.u32 %r100;
	// end inline asm
	// begin inline asm
	nanosleep.u32 %r100;
	// end inline asm
	// begin inline asm
	nanosleep.u32 %r100;
	// end inline asm
	// begin inline asm
	nanosleep.u32 %r100;
	// end inline asm
	// begin inline asm
	nanosleep.u32 %r100;
	// end inline asm
	// begin inline asm
	nanosleep.u32 %r100;
	// end inline asm
	// begin inline asm
	nanosleep.u32 %r100;
	// end inline asm
	// begin inline asm
	nanosleep.u32 %r100;
	// end inline asm
	// begin inline asm
	nanosleep.u32 %r100;
	// end inline asm
	// begin inline asm
	nanosleep.u32 %r100;
	// end inline asm
	// begin inline asm
	nanosleep.u32 %r100;
	// end inline asm
	// begin inline asm
	nanosleep.u32 %r100;
	// end inline asm
	// begin inline asm
	nanosleep.u32 %r100;
	// end inline asm
	// begin inline asm
	nanosleep.u32 %r100;
	// end inline asm
	// begin inline asm
	nanosleep.u32 %r100;
	// end inline asm
	// begin inline asm
	nanosleep.u32 %r100;
	// end inline asm
	// begin inline asm
	nanosleep.u32 %r100;
	// end inline asm
	// begin inline asm
	nanosleep.u32 %r100;
	// end inline asm
	// begin inline asm
	nanosleep.u32 %r100;
	// end inline asm
	// begin inline asm
	nanosleep.u32 %r100;
	// end inline asm
	// begin inline asm
	nanosleep.u32 %r100;
	// end inline asm
	// begin inline asm
	nanosleep.u32 %r100;
	// end inline asm
	// begin inline asm
	nanosleep.u32 %r100;
	// end inline asm
	// begin inline asm
	nanosleep.u32 %r100;
	// end inline asm
	// begin inline asm
	nanosleep.u32 %r100;
	// end inline asm
	// begin inline asm
	nanosleep.u32 %r100;
	// end inline asm
	// begin inline asm
	nanosleep.u32 %r100;
	// end inline asm
	// begin inline asm
	nanosleep.u32 %r100;
	// end inline asm
	// begin inline asm
	nanosleep.u32 %r100;
	// end inline asm
	// begin inline asm
	nanosleep.u32 %r100;
	// end inline asm
	// begin inline asm
	nanosleep.u32 %r100;
	// end inline asm
	// begin inline asm
	nanosleep.u32 %r100;
	// end inline asm
	// begin inline asm
	nanosleep.u32 %r100;
	// end inline asm
	// begin inline asm
	nanosleep.u32 %r100;
	// end inline asm
	// begin inline asm
	nanosleep.u32 %r100;
	// end inline asm
	// begin inline asm
	nanosleep.u32 %r100;
	// end inline asm
	// begin inline asm
	nanosleep.u32 %r100;
	// end inline asm
	// begin inline asm
	nanosleep.u32 %r100;
	// end inline asm
	// begin inline asm
	nanosleep.u32 %r100;
	// end inline asm
	// begin inline asm
	nanosleep.u32 %r100;
	// end inline asm
	// begin inline asm
	nanosleep.u32 %r100;
	// end inline asm
	// begin inline asm
	nanosleep.u32 %r100;
	// end inline asm
	// begin inline asm
	nanosleep.u32 %r100;
	// end inline asm
	// begin inline asm
	nanosleep.u32 %r100;
	// end inline asm
	// begin inline asm
	nanosleep.u32 %r100;
	// end inline asm
	// begin inline asm
	nanosleep.u32 %r100;
	// end inline asm
	// begin inline asm
	nanosleep.u32 %r100;
	// end inline asm
	// begin inline asm
	nanosleep.u32 %r100;
	// end inline asm
	// begin inline asm
	nanosleep.u32 %r100;
	// end inline asm
	// begin inline asm
	nanosleep.u32 %r100;
	// end inline asm
	// begin inline asm
	nanosleep.u32 %r100;
	// end inline asm
	// begin inline asm
	nanosleep.u32 %r100;
	// end inline asm
	// begin inline asm
	nanosleep.u32 %r100;
	// end inline asm
	ret;

}
	// .globl	_Z26hot_potato_sync_cta_kernelPjS_
.visible .entry _Z26hot_potato_sync_cta_kernelPjS_(
	.param .u64 .ptr .align 1 _Z26hot_potato_sync_cta_kernelPjS__param_0,
	.param .u64 .ptr .align 1 _Z26hot_potato_sync_cta_kernelPjS__param_1
)
{
	.reg .pred 	%p<6>;
	.reg .b32 	%r<33>;
	.reg .b64 	%rd<24>;

	ld.param.u64 	%rd3, [_Z26hot_potato_sync_cta_kernelPjS__param_0];
	ld.param.u64 	%rd4, [_Z26hot_potato_sync_cta_kernelPjS__param_1];
	mov.u32 	%r6, %ctaid.x;
	mov.u32 	%r7, %ctaid.y;
	mov.u32 	%r8, %ctaid.z;
	mov.u32 	%r9, %nctaid.x;
	mov.u32 	%r10, %nctaid.y;
	mul.lo.s32 	%r11, %r8, %r10;
	cvt.u64.u32 	%rd5, %r11;
	cvt.u64.u32 	%rd6, %r9;
	cvt.u64.u32 	%rd7, %r7;
	cvt.u64.u32 	%rd8, %r6;
	add.s64 	%rd9, %rd5, %rd7;
	mad.lo.s64 	%rd10, %rd9, %rd6, %rd8;
	mov.u32 	%r12, %ntid.x;
	mov.u32 	%r13, %ntid.y;
	mul.lo.s32 	%r14, %r12, %r13;
	mov.u32 	%r15, %ntid.z;
	mul.lo.s32 	%r16, %r14, %r15;
	cvt.u64.u32 	%rd11, %r16;
	mov.u32 	%r17, %tid.x;
	mov.u32 	%r18, %tid.y;
	mov.u32 	%r19, %tid.z;
	mad.lo.s32 	%r20, %r19, %r13, %r18;
	mad.lo.s32 	%r21, %r20, %r12, %r17;
	cvt.u64.u32 	%rd12, %r21;
	mad.lo.s64 	%rd13, %rd10, %rd11, %rd12;
	shr.u64 	%rd1, %rd13, 5;
	and.b64  	%rd14, %rd13, 31;
	and.b64  	%rd2, %rd1, 31;
	setp.ne.s64 	%p1, %rd14, 0;
	@%p1 bra 	$L__BB1_10;
	setp.eq.s64 	%p2, %rd2, 0;
	@%p2 bra 	$L__BB1_4;
	mov.b32 	%r31, 0;
$L__BB1_3:
	mov.u32 	%r32, %r31;
	// begin inline asm
	ld.acquire.cta.global.u32 %r23, [%rd3];
	// end inline asm
	cvt.u64.u32 	%rd16, %r23;
	setp.ne.s64 	%p3, %rd1, %rd16;
	add.s32 	%r31, %r32, 1;
	@%p3 bra 	$L__BB1_3;
	bra.uni 	$L__BB1_6;
$L__BB1_4:
	mov.b32 	%r30, 0;
$L__BB1_5:
	mov.u32 	%r32, %r30;
	// begin inline asm
	ld.acquire.gpu.global.u32 %r25, [%rd3];
	// end inline asm
	cvt.u64.u32 	%rd18, %r25;
	setp.eq.s64 	%p4, %rd1, %rd18;
	add.s32 	%r30, %r32, 1;
	@%p4 bra 	$L__BB1_6;
	bra.uni 	$L__BB1_5;
$L__BB1_6:
	setp.eq.s64 	%p5, %rd2, 31;
	@%p5 bra 	$L__BB1_8;
	cvt.u32.u64 	%r27, %rd1;
	add.s32 	%r26, %r27, 1;
	// begin inline asm
	st.release.cta.global.u32 [%rd3], %r26;
	// end inline asm
	bra.uni 	$L__BB1_9;
$L__BB1_8:
	cvt.u32.u64 	%r29, %rd1;
	add.s32 	%r28, %r29, 1;
	// begin inline asm
	st.release.gpu.global.u32 [%rd3], %r28;
	// end inline asm
$L__BB1_9:
	cvta.to.global.u64 	%rd21, %rd4;
	shl.b64 	%rd22, %rd1, 2;
	add.s64 	%rd23, %rd21, %rd22;
	st.global.u32 	[%rd23], %r32;
$L__BB1_10:
	bar.warp.sync 	-1;
	ret;

}
	// .globl	_Z26hot_potato_sync_gpu_kernelPjS_
.visible .entry _Z26hot_potato_sync_gpu_kernelPjS_(
	.param .u64 .ptr .align 1 _Z26hot_potato_sync_gpu_kernelPjS__param_0,
	.param .u64 .ptr .align 1 _Z26hot_potato_sync_gpu_kernelPjS__param_1
)
{
	.reg .pred 	%p<3>;
	.reg .b32 	%r<24>;
	.reg .b64 	%rd<20>;

	ld.param.u64 	%rd2, [_Z26hot_potato_sync_gpu_kernelPjS__param_0];
	ld.param.u64 	%rd3, [_Z26hot_potato_sync_gpu_kernelPjS__param_1];
	mov.u32 	%r3, %ctaid.x;
	mov.u32 	%r4, %ctaid.y;
	mov.u32 	%r5, %ctaid.z;
	mov.u32 	%r6, %nctaid.x;
	mov.u32 	%r7, %nctaid.y;
	mul.lo.s32 	%r8, %r5, %r7;
	cvt.u64.u32 	%rd4, %r8;
	cvt.u64.u32 	%rd5, %r6;
	cvt.u64.u32 	%rd6, %r4;
	cvt.u64.u32 	%rd7, %r3;
	add.s64 	%rd8, %rd4, %rd6;
	mad.lo.s64 	%rd9, %rd8, %rd5, %rd7;
	mov.u32 	%r9, %ntid.x;
	mov.u32 	%r10, %ntid.y;
	mul.lo.s32 	%r11, %r9, %r10;
	mov.u32 	%r12, %ntid.z;
	mul.lo.s32 	%r13, %r11, %r12;
	cvt.u64.u32 	%rd10, %r13;
	mov.u32 	%r14, %tid.x;
	mov.u32 	%r15, %tid.y;
	mov.u32 	%r16, %tid.z;
	mad.lo.s32 	%r17, %r16, %r10, %r15;
	mad.lo.s32 	%r18, %r17, %r9, %r14;
	cvt.u64.u32 	%rd11, %r18;
	mad.lo.s64 	%rd12, %rd9, %rd10, %rd11;
	shr.u64 	%rd1, %rd12, 5;
	and.b64  	%rd13, %rd12, 31;
	setp.ne.s64 	%p1, %rd13, 0;
	@%p1 bra 	$L__BB2_4;
	mov.b32 	%r23, 0;
$L__BB2_2:
	mov.u32 	%r1, %r23;
	// begin inline asm
	ld.acquire.gpu.global.u32 %r20, [%rd2];
	// end inline asm
	cvt.u64.u32 	%rd15, %r20;
	setp.ne.s64 	%p2, %rd1, %rd15;
	add.s32 	%r23, %r1, 1;
	@%p2 bra 	$L__BB2_2;
	cvt.u32.u64 	%r22, %rd1;
	add.s32 	%r21, %r22, 1;
	// begin inline asm
	st.release.gpu.global.u32 [%rd2], %r21;
	// end inline asm
	cvta.to.global.u64 	%rd17, %rd3;
	shl.b64 	%rd18, %rd1, 2;
	add.s64 	%rd19, %rd17, %rd18;
	st.global.u32 	[%rd19], %r1;
$L__BB2_4:
	bar.warp.sync 	-1;
	ret;

}
	// .globl	_Z26hot_potato_sync_sys_kernelPjS_
.visible .entry _Z26hot_potato_sync_sys_kernelPjS_(
	.param .u64 .ptr .align 1 _Z26hot_potato_sync_sys_kernelPjS__param_0,
	.param .u64 .ptr .align 1 _Z26hot_potato_sync_sys_kernelPjS__param_1
)
{
	.reg .pred 	%p<3>;
	.reg .b32 	%r<24>;
	.reg .b64 	%rd<20>;

	ld.param.u64 	%rd2, [_Z26hot_potato_sync_sys_kernelPjS__param_0];
	ld.param.u64 	%rd3, [_Z26hot_potato_sync_sys_kernelPjS__param_1];
	mov.u32 	%r3, %ctaid.x;
	mov.u32 	%r4, %ctaid.y;
	mov.u32 	%r5, %ctaid.z;
	mov.u32 	%r6, %nctaid.x;
	mov.u32 	%r7, %nctaid.y;
	mul.lo.s32 	%r8, %r5, %r7;
	cvt.u64.u32 	%rd4, %r8;
	cvt.u64.u32 	%rd5, %r6;
	cvt.u64.u32 	%rd6, %r4;
	cvt.u64.u32 	%rd7, %r3;
	add.s64 	%rd8, %rd4, %rd6;
	mad.lo.s64 	%rd9, %rd8, %rd5, %rd7;
	mov.u32 	%r9, %ntid.x;
	mov.u32 	%r10, %ntid.y;
	mul.lo.s32 	%r11, %r9, %r10;
	mov.u32 	%r12, %ntid.z;
	mul.lo.s32 	%r13, %r11, %r12;
	cvt.u64.u32 	%rd10, %r13;
	mov.u32 	%r14, %tid.x;
	mov.u32 	%r15, %tid.y;
	mov.u32 	%r16, %tid.z;
	mad.lo.s32 	%r17, %r16, %r10, %r15;
	mad.lo.s32 	%r18, %r17, %r9, %r14;
	cvt.u64.u32 	%rd11, %r18;
	mad.lo.s64 	%rd12, %rd9, %rd10, %rd11;
	shr.u64 	%rd1, %rd12, 5;
	and.b64  	%rd13, %rd12, 31;
	setp.ne.s64 	%p1, %rd13, 0;
	@%p1 bra 	$L__BB3_4;
	mov.b32 	%r23, 0;
$L__BB3_2:
	mov.u32 	%r1, %r23;
	// begin inline asm
	ld.acquire.sys.global.u32 %r20, [%rd2];
	// end inline asm
	cvt.u64.u32 	%rd15, %r20;
	setp.ne.s64 	%p2, %rd1, %rd15;
	add.s32 	%r23, %r1, 1;
	@%p2 bra 	$L__BB3_2;
	cvt.u32.u64 	%r22, %rd1;
	add.s32 	%r21, %r22, 1;
	// begin inline asm
	st.release.sys.global.u32 [%rd2], %r21;
	// end inline asm
	cvta.to.global.u64 	%rd17, %rd3;
	shl.b64 	%rd18, %rd1, 2;
	add.s64 	%rd19, %rd17, %rd18;
	st.global.u32 	[%rd19], %r1;
$L__BB3_4:
	bar.warp.sync 	-1;
	ret;

}
	// .globl	_Z31hot_potato_sync_volatile_kernelPVjPj
.visible .entry _Z31hot_potato_sync_volatile_kernelPVjPj(
	.param .u64 .ptr .align 1 _Z31hot_potato_sync_volatile_kernelPVjPj_param_0,
	.param .u64 .ptr .align 1 _Z31hot_potato_sync_volatile_kernelPVjPj_param_1
)
{
	.reg .pred 	%p<3>;
	.reg .b32 	%r<23>;
	.reg .b64 	%rd<19>;

	ld.param.u64 	%rd4, [_Z31hot_potato_sync_volatile_kernelPVjPj_param_0];
	ld.param.u64 	%rd3, [_Z31hot_potato_sync_volatile_kernelPVjPj_param_1];
	cvta.to.global.u64 	%rd1, %rd4;
	mov.u32 	%r3, %ctaid.x;
	mov.u32 	%r4, %ctaid.y;
	mov.u32 	%r5, %ctaid.z;
	mov.u32 	%r6, %nctaid.x;
	mov.u32 	%r7, %nctaid.y;
	mul.lo.s32 	%r8, %r5, %r7;
	cvt.u64.u32 	%rd5, %r8;
	cvt.u64.u32 	%rd6, %r6;
	cvt.u64.u32 	%rd7, %r4;
	cvt.u64.u32 	%rd8, %r3;
	add.s64 	%rd9, %rd5, %rd7;
	mad.lo.s64 	%rd10, %rd9, %rd6, %rd8;
	mov.u32 	%r9, %ntid.x;
	mov.u32 	%r10, %ntid.y;
	mul.lo.s32 	%r11, %r9, %r10;
	mov.u32 	%r12, %ntid.z;
	mul.lo.s32 	%r13, %r11, %r12;
	cvt.u64.u32 	%rd11, %r13;
	mov.u32 	%r14, %tid.x;
	mov.u32 	%r15, %tid.y;
	mov.u32 	%r16, %tid.z;
	mad.lo.s32 	%r17, %r16, %r10, %r15;
	mad.lo.s32 	%r18, %r17, %r9, %r14;
	cvt.u64.u32 	%rd12, %r18;
	mad.lo.s64 	%rd13, %rd10, %rd11, %rd12;
	shr.u64 	%rd2, %rd13, 5;
	and.b64  	%rd14, %rd13, 31;
	setp.ne.s64 	%p1, %rd14, 0;
	@%p1 bra 	$L__BB4_4;
	mov.b32 	%r22, 0;
$L__BB4_2:
	mov.u32 	%r1, %r22;
	ld.volatile.global.u32 	%rd15, [%rd1];
	setp.ne.s64 	%p2, %rd2, %rd15;
	add.s32 	%r22, %r1, 1;
	@%p2 bra 	$L__BB4_2;
	membar.gl;
	cvt.u32.u64 	%r20, %rd2;
	add.s32 	%r21, %r20, 1;
	st.volatile.global.u32 	[%rd1], %r21;
	cvta.to.global.u64 	%rd16, %rd3;
	shl.b64 	%rd17, %rd2, 2;
	add.s64 	%rd18, %rd16, %rd17;
	st.global.u32 	[%rd18], %r1;
$L__BB4_4:
	bar.warp.sync 	-1;
	ret;

}
	// .globl	_Z41hot_potato_sync_volatile_fence_sys_kernelPVjPj
.visible .entry _Z41hot_potato_sync_volatile_fence_sys_kernelPVjPj(
	.param .u64 .ptr .align 1 _Z41hot_potato_sync_volatile_fence_sys_kernelPVjPj_param_0,
	.param .u64 .ptr .align 1 _Z41hot_potato_sync_volatile_fence_sys_kernelPVjPj_param_1
)
{
	.reg .pred 	%p<3>;
	.reg .b32 	%r<23>;
	.reg .b64 	%rd<19>;

	ld.param.u64 	%rd4, [_Z41hot_potato_sync_volatile_fence_sys_kernelPVjPj_param_0];
	ld.param.u64 	%rd3, [_Z41hot_potato_sync_volatile_fence_sys_kernelPVjPj_param_1];
	cvta.to.global.u64 	%rd1, %rd4;
	mov.u32 	%r3, %ctaid.x;
	mov.u32 	%r4, %ctaid.y;
	mov.u32 	%r5, %ctaid.z;
	mov.u32 	%r6, %nctaid.x;
	mov.u32 	%r7, %nctaid.y;
	mul.lo.s32 	%r8, %r5, %r7;
	cvt.u64.u32 	%rd5, %r8;
	cvt.u64.u32 	%rd6, %r6;
	cvt.u64.u32 	%rd7, %r4;
	cvt.u64.u32 	%rd8, %r3;
	add.s64 	%rd9, %rd5, %rd7;
	mad.lo.s64 	%rd10, %rd9, %rd6, %rd8;
	mov.u32 	%r9, %ntid.x;
	mov.u32 	%r10, %ntid.y;
	mul.lo.s32 	%r11, %r9, %r10;
	mov.u32 	%r12, %ntid.z;
	mul.lo.s32 	%r13, %r11, %r12;
	cvt.u64.u32 	%rd11, %r13;
	mov.u32 	%r14, %tid.x;
	mov.u32 	%r15, %tid.y;
	mov.u32 	%r16, %tid.z;
	mad.lo.s32 	%r17, %r16, %r10, %r15;
	mad.lo.s32 	%r18, %r17, %r9, %r14;
	cvt.u64.u32 	%rd12, %r18;
	mad.lo.s64 	%rd13, %rd10, %rd11, %rd12;
	shr.u64 	%rd2, %rd13, 5;
	and.b64  	%rd14, %rd13, 31;
	setp.ne.s64 	%p1, %rd14, 0;
	@%p1 bra 	$L__BB5_4;
	mov.b32 	%r22, 0;
$L__BB5_2:
	mov.u32 	%r1, %r22;
	ld.volatile.global.u32 	%rd15, [%rd1];
	setp.ne.s64 	%p2, %rd2, %rd15;
	add.s32 	%r22, %r1, 1;
	@%p2 bra 	$L__BB5_2;
	membar.sys;
	cvt.u32.u64 	%r20, %rd2;
	add.s32 	%r21, %r20, 1;
	st.volatile.global.u32 	[%rd1], %r21;
	cvta.to.global.u64 	%rd16, %rd3;
	shl.b64 	%rd17, %rd2, 2;
	add.s64 	%rd18, %rd16, %rd17;
	st.global.u32 	[%rd18], %r1;
$L__BB5_4:
	bar.warp.sync 	-1;
	ret;

}
	// .globl	_Z33hot_potato_sync_atomic_ref_kernelPjS_
.visible .entry _Z33hot_potato_sync_atomic_ref_kernelPjS_(
	.param .u64 .ptr .align 1 _Z33hot_potato_sync_atomic_ref_kernelPjS__param_0,
	.param .u64 .ptr .align 1 _Z33hot_potato_sync_atomic_ref_kernelPjS__param_1
)
{
	.reg .pred 	%p<3>;
	.reg .b32 	%r<24>;
	.reg .b64 	%rd<20>;

	ld.param.u64 	%rd2, [_Z33hot_potato_sync_atomic_ref_kernelPjS__param_0];
	ld.param.u64 	%rd3, [_Z33hot_potato_sync_atomic_ref_kernelPjS__param_1];
	mov.u32 	%r3, %ctaid.x;
	mov.u32 	%r4, %ctaid.y;
	mov.u32 	%r5, %ctaid.z;
	mov.u32 	%r6, %nctaid.x;
	mov.u32 	%r7, %nctaid.y;
	mul.lo.s32 	%r8, %r5, %r7;
	cvt.u64.u32 	%rd4, %r8;
	cvt.u64.u32 	%rd5, %r6;
	cvt.u64.u32 	%rd6, %r4;
	cvt.u64.u32 	%rd7, %r3;
	add.s64 	%rd8, %rd4, %rd6;
	mad.lo.s64 	%rd9, %rd8, %rd5, %rd7;
	mov.u32 	%r9, %ntid.x;
	mov.u32 	%r10, %ntid.y;
	mul.lo.s32 	%r11, %r9, %r10;
	mov.u32 	%r12, %ntid.z;
	mul.lo.s32 	%r13, %r11, %r12;
	cvt.u64.u32 	%rd10, %r13;
	mov.u32 	%r14, %tid.x;
	mov.u32 	%r15, %tid.y;
	mov.u32 	%r16, %tid.z;
	mad.lo.s32 	%r17, %r16, %r10, %r15;
	mad.lo.s32 	%r18, %r17, %r9, %r14;
	cvt.u64.u32 	%rd11, %r18;
	mad.lo.s64 	%rd12, %rd9, %rd10, %rd11;
	shr.u64 	%rd1, %rd12, 5;
	and.b64  	%rd13, %rd12, 31;
	setp.ne.s64 	%p1, %rd13, 0;
	@%p1 bra 	$L__BB6_4;
	mov.b32 	%r23, 0;
$L__BB6_2:
	mov.u32 	%r1, %r23;
	// begin inline asm
	ld.acquire.gpu.b32 %r20,[%rd2];
	// end inline asm
	cvt.u64.u32 	%rd15, %r20;
	setp.ne.s64 	%p2, %rd1, %rd15;
	add.s32 	%r23, %r1, 1;
	@%p2 bra 	$L__BB6_2;
	cvt.u32.u64 	%r22, %rd1;
	add.s32 	%r21, %r22, 1;
	// begin inline asm
	st.release.gpu.b32 [%rd2],%r21;
	// end inline asm
	cvta.to.global.u64 	%rd17, %rd3;
	shl.b64 	%rd18, %rd1, 2;
	add.s64 	%rd19, %rd17, %rd18;
	st.global.u32 	[%rd19], %r1;
$L__BB6_4:
	bar.warp.sync 	-1;
	ret;

}
	// .globl	_ZN3cub18CUB_300001_SM_10006detail11EmptyKernelIvEEvv
.visible .entry _ZN3cub18CUB_300001_SM_10006detail11EmptyKernelIvEEvv()
{


	ret;

}
	// .globl	_ZN3cub18CUB_300001_SM_10006detail8for_each13static_kernelINS2_12policy_hub_t12policy_500_tEmN6thrust24THRUST_300001_SM_1000_NS8cuda_cub20__uninitialized_fill7functorINS7_10device_ptrIjEEjEEEEvT0_T1_
.visible .entry _ZN3cub18CUB_300001_SM_10006detail8for_each13static_kernelINS2_12policy_hub_t12policy_500_tEmN6thrust24THRUST_300001_SM_1000_NS8cuda_cub20__uninitialized_fill7functorINS7_10device_ptrIjEEjEEEEvT0_T1_(
	.param .u64 _ZN3cub18CUB_300001_SM_10006detail8for_each13static_kernelINS2_12policy_hub_t12policy_500_tEmN6thrust24THRUST_300001_SM_1000_NS8cuda_cub20__uninitialized_fill7functorINS7_10device_ptrIjEEjEEEEvT0_T1__param_0,
	.param .align 8 .b8 _ZN3cub18CUB_300001_SM_10006detail8for_each13static_kernelINS2_12policy_hub_t12policy_500_tEmN6thrust24THRUST_300001_SM_1000_NS8cuda_cub20__uninitialized_fill7functorINS7_10device_ptrIjEEjEEEEvT0_T1__param_1[16]
)
.maxntid 256
{
	.reg .pred 	%p<4>;
	.reg .b16 	%rs<5>;
	.reg .b32 	%r<12>;
	.reg .b64 	%rd<16>;

	ld.param.u32 	%r3, [_ZN3cub18CUB_300001_SM_10006detail8for_each13static_kernelINS2_12policy_hub_t12policy_500_tEmN6thrust24THRUST_300001_SM_1000_NS8cuda_cub20__uninitialized_fill7functorINS7_10device_ptrIjEEjEEEEvT0_T1__param_1+8];
	ld.param.u64 	%rd4, [_ZN3cub18CUB_300001_SM_10006detail8for_each13static_kernelINS2_12policy_hub_t12policy_500_tEmN6thrust24THRUST_300001_SM_1000_NS8cuda_cub20__uninitialized_fill7functorINS7_10device_ptrIjEEjEEEEvT0_T1__param_1];
	ld.param.u64 	%rd5, [_ZN3cub18CUB_300001_SM_10006detail8for_each13static_kernelINS2_12policy_hub_t12policy_500_tEmN6thrust24THRUST_300001_SM_1000_NS8cuda_cub20__uninitialized_fill7functorINS7_10device_ptrIjEEjEEEEvT0_T1__param_0];
	mov.u32 	%r9, %ctaid.x;
	mul.wide.u32 	%rd1, %r9, 512;
	sub.s64 	%rd2, %rd5, %rd1;
	setp.lt.u64 	%p1, %rd2, 512;
	@%p1 bra 	$L__BB8_2;
	mov.u32 	%r11, %tid.x;
	cvta.to.global.u64 	%rd11, %rd4;
	cvt.u64.u32 	%rd12, %r11;
	add.s64 	%rd13, %rd1, %rd12;
	shl.b64 	%rd14, %rd13, 2;
	add.s64 	%rd15, %rd11, %rd14;
	st.global.u32 	[%rd15], %r3;
	st.global.u32 	[%rd15+1024], %r3;
	bra.uni 	$L__BB8_6;
$L__BB8_2:
	cvta.to.global.u64 	%rd6, %rd4;
	mov.u32 	%r2, %tid.x;
	cvt.u64.u32 	%rd7, %r2;
	setp.le.u64 	%p2, %rd2, %rd7;
	add.s64 	%rd8, %rd1, %rd7;
	shl.b64 	%rd9, %rd8, 2;
	add.s64 	%rd3, %rd6, %rd9;
	@%p2 bra 	$L__BB8_4;
	st.global.u32 	[%rd3], %r3;
$L__BB8_4:
	add.s32 	%r10, %r2, 256;
	cvt.u64.u32 	%rd10, %r10;
	setp.le.u64 	%p3, %rd2, %rd10;
	@%p3 bra 	$L__BB8_6;
	st.global.u32 	[%rd3+1024], %r3;
$L__BB8_6:
	ret;

}


// ===== COMPILED SASS (sm_100) =====

	.target	sm_100

	.elftype	@"ET_EXEC"


//--------------------- .note.nv.tkinfo           --------------------------
	.section	.note.nv.tkinfo,"",@"SHT_NOTE"
	.sectionflags	@"SHF_NOTE_NV_TKINFO"
	.tkinfo
        /*0018*/ 	.word	0x00000002
        /*0030*/ 	.string	""
        /*0030*/ 	.string	"ptxas"
        /*0030*/ 	.string	"Cuda compilation tools, release 13.0, V13.0.88"
        /*0030*/ 	.string	"Build cuda_13.0.r13.0/compiler.36424714_0"
        /*0030*/ 	.string	"-arch sm_100 -m 64 "



//--------------------- .note.nv.cuinfo           --------------------------
	.section	.note.nv.cuinfo,"",@"SHT_NOTE"
	.sectionflags	@"SHF_NOTE_NV_CUINFO"
        /*0018*/ 	.short	0x0002
        /*001a*/ 	.short	0x0064
        /*001c*/ 	.short	0x0082
	.zero		2


//--------------------- .nv.info                  --------------------------
	.section	.nv.info,"",@"SHT_CUDA_INFO"
	.align	4


	//----- nvinfo : EIATTR_REGCOUNT
	.align		4
        /*0000*/ 	.byte	0x04, 0x2f
        /*0002*/ 	.short	(.L_44 - .L_43)
	.align		4
.L_43:
        /*0004*/ 	.word	index@(_Z12dummy_kernelv)
        /*0008*/ 	.word	0x00000004


	//----- nvinfo : EIATTR_FRAME_SIZE
	.align		4
.L_44:
        /*000c*/ 	.byte	0x04, 0x11
        /*000e*/ 	.short	(.L_46 - .L_45)
	.align		4
.L_45:
        /*0010*/ 	.word	index@(_Z12dummy_kernelv)
        /*0014*/ 	.word	0x00000000


	//----- nvinfo : EIATTR_REGCOUNT
	.align		4
.L_46:
        /*0018*/ 	.byte	0x04, 0x2f
        /*001a*/ 	.short	(.L_48 - .L_47)
	.align		4
.L_47:
        /*001c*/ 	.word	index@(_Z26hot_potato_sync_cta_kernelPjS_)
        /*0020*/ 	.word	0x0000000d


	//----- nvinfo : EIATTR_FRAME_SIZE
	.align		4
.L_48:
        /*0024*/ 	.byte	0x04, 0x11
        /*0026*/ 	.short	(.L_50 - .L_49)
	.align		4
.L_49:
        /*0028*/ 	.word	index@(_Z26hot_potato_sync_cta_kernelPjS_)
        /*002c*/ 	.word	0x00000000


	//----- nvinfo : EIATTR_REGCOUNT
	.align		4
.L_50:
        /*0030*/ 	.byte	0x04, 0x2f
        /*0032*/ 	.short	(.L_52 - .L_51)
	.align		4
.L_51:
        /*0034*/ 	.word	index@(_Z26hot_potato_sync_gpu_kernelPjS_)
        /*0038*/ 	.word	0x0000000e


	//----- nvinfo : EIATTR_FRAME_SIZE
	.align		4
.L_52:
        /*003c*/ 	.byte	0x04, 0x11
        /*003e*/ 	.short	(.L_54 - .L_53)
	.align		4
.L_53:
        /*0040*/ 	.word	index@(_Z26hot_potato_sync_gpu_kernelPjS_)
        /*0044*/ 	.word	0x00000000


	//----- nvinfo : EIATTR_REGCOUNT
	.align		4
.L_54:
        /*0048*/ 	.byte	0x04, 0x2f
        /*004a*/ 	.short	(.L_56 - .L_55)
	.align		4
.L_55:
        /*004c*/ 	.word	index@(_Z26hot_potato_sync_sys_kernelPjS_)
        /*0050*/ 	.word	0x0000000e


	//----- nvinfo : EIATTR_FRAME_SIZE
	.align		4
.L_56:
        /*0054*/ 	.byte	0x04, 0x11
        /*0056*/ 	.short	(.L_58 - .L_57)
	.align		4
.L_57:
        /*0058*/ 	.word	index@(_Z26hot_potato_sync_sys_kernelPjS_)
        /*005c*/ 	.word	0x00000000


	//----- nvinfo : EIATTR_REGCOUNT
	.align		4
.L_58:
        /*0060*/ 	.byte	0x04, 0x2f
        /*0062*/ 	.short	(.L_60 - .L_59)
	.align		4
.L_59:
        /*0064*/ 	.word	index@(_Z31hot_potato_sync_volatile_kernelPVjPj)
        /*0068*/ 	.word	0x0000000e


	//----- nvinfo : EIATTR_FRAME_SIZE
	.align		4
.L_60:
        /*006c*/ 	.byte	0x04, 0x11
        /*006e*/ 	.short	(.L_62 - .L_61)
	.align		4
.L_61:
        /*0070*/ 	.word	index@(_Z31hot_potato_sync_volatile_kernelPVjPj)
        /*0074*/ 	.word	0x00000000


	//----- nvinfo : EIATTR_REGCOUNT
	.align		4
.L_62:
        /*0078*/ 	.byte	0x04, 0x2f
        /*007a*/ 	.short	(.L_64 - .L_63)
	.align		4
.L_63:
        /*007c*/ 	.word	index@(_Z41hot_potato_sync_volatile_fence_sys_kernelPVjPj)
        /*0080*/ 	.word	0x0000000e


	//----- nvinfo : EIATTR_FRAME_SIZE
	.align		4
.L_64:
        /*0084*/ 	.byte	0x04, 0x11
        /*0086*/ 	.short	(.L_66 - .L_65)
	.align		4
.L_65:
        /*0088*/ 	.word	index@(_Z41hot_potato_sync_volatile_fence_sys_kernelPVjPj)
        /*008c*/ 	.word	0x00000000


	//----- nvinfo : EIATTR_REGCOUNT
	.align		4
.L_66:
        /*0090*/ 	.byte	0x04, 0x2f
        /*0092*/ 	.short	(.L_68 - .L_67)
	.align		4
.L_67:
        /*0094*/ 	.word	index@(_Z33hot_potato_sync_atomic_ref_kernelPjS_)
        /*0098*/ 	.word	0x0000000e


	//----- nvinfo : EIATTR_FRAME_SIZE
	.align		4
.L_68:
        /*009c*/ 	.byte	0x04, 0x11
        /*009e*/ 	.short	(.L_70 - .L_69)
	.align		4
.L_69:
        /*00a0*/ 	.word	index@(_Z33hot_potato_sync_atomic_ref_kernelPjS_)
        /*00a4*/ 	.word	0x00000000


	//----- nvinfo : EIATTR_REGCOUNT
	.align		4
.L_70:
        /*00a8*/ 	.byte	0x04, 0x2f
        /*00aa*/ 	.short	(.L_72 - .L_71)
	.align		4
.L_71:
        /*00ac*/ 	.word	index@(_ZN3cub18CUB_300001_SM_10006detail11EmptyKernelIvEEvv)
        /*00b0*/ 	.word	0x00000004


	//----- nvinfo : EIATTR_FRAME_SIZE
	.align		4
.L_72:
        /*00b4*/ 	.byte	0x04, 0x11
        /*00b6*/ 	.short	(.L_74 - .L_73)
	.align		4
.L_73:
        /*00b8*/ 	.word	index@(_ZN3cub18CUB_300001_SM_10006detail11EmptyKernelIvEEvv)
        /*00bc*/ 	.word	0x00000000


	//----- nvinfo : EIATTR_REGCOUNT
	.align		4
.L_74:
        /*00c0*/ 	.byte	0x04, 0x2f
        /*00c2*/ 	.short	(.L_76 - .L_75)
	.align		4
.L_75:
        /*00c4*/ 	.word	index@(_ZN3cub18CUB_300001_SM_10006detail8for_each13static_kernelINS2_12policy_hub_t12policy_500_tEmN6thrust24THRUST_300001_SM_1000_NS8cuda_cub20__uninitialized_fill7functorINS7_10device_ptrIjEEjEEEEvT0_T1_)
        /*00c8*/ 	.word	0x00000008


	//----- nvinfo : EIATTR_FRAME_SIZE
	.align		4
.L_76:
        /*00cc*/ 	.byte	0x04, 0x11
        /*00ce*/ 	.short	(.L_78 - .L_77)
	.align		4
.L_77:
        /*00d0*/ 	.word	index@(_ZN3cub18CUB_300001_SM_10006detail8for_each13static_kernelINS2_12policy_hub_t12policy_500_tEmN6thrust24THRUST_300001_SM_1000_NS8cuda_cub20__uninitialized_fill7functorINS7_10device_ptrIjEEjEEEEvT0_T1_)
        /*00d4*/ 	.word	0x00000000


	//----- nvinfo : EIATTR_MIN_STACK_SIZE
	.align		4
.L_78:
        /*00d8*/ 	.byte	0x04, 0x12
        /*00da*/ 	.short	(.L_80 - .L_79)
	.align		4
.L_79:
        /*00dc*/ 	.word	index@(_ZN3cub18CUB_300001_SM_10006detail8for_each13static_kernelINS2_12policy_hub_t12policy_500_tEmN6thrust24THRUST_300001_SM_1000_NS8cuda_cub20__uninitialized_fill7functorINS7_10device_ptrIjEEjEEEEvT0_T1_)
        /*00e0*/ 	.word	0x00000000


	//----- nvinfo : EIATTR_MIN_STACK_SIZE
	.align		4
.L_80:
        /*00e4*/ 	.byte	0x04, 0x12
        /*00e6*/ 	.short	(.L_82 - .L_81)
	.align		4
.L_81:
        /*00e8*/ 	.word	index@(_ZN3cub18CUB_300001_SM_10006detail11EmptyKernelIvEEvv)
        /*00ec*/ 	.word	0x00000000


	//----- nvinfo : EIATTR_MIN_STACK_SIZE
	.align		4
.L_82:
        /*00f0*/ 	.byte	0x04, 0x12
        /*00f2*/ 	.short	(.L_84 - .L_83)
	.align		4
.L_83:
        /*00f4*/ 	.word	index@(_Z33hot_potato_sync_atomic_ref_kernelPjS_)
        /*00f8*/ 	.word	0x00000000


	//----- nvinfo : EIATTR_MIN_STACK_SIZE
	.align		4
.L_84:
        /*00fc*/ 	.byte	0x04, 0x12
        /*00fe*/ 	.short	(.L_86 - .L_85)
	.align		4
.L_85:
        /*0100*/ 	.word	index@(_Z41hot_potato_sync_volatile_fence_sys_kernelPVjPj)
        /*0104*/ 	.word	0x00000000


	//----- nvinfo : EIATTR_MIN_STACK_SIZE
	.align		4
.L_86:
        /*0108*/ 	.byte	0x04, 0x12
        /*010a*/ 	.short	(.L_88 - .L_87)
	.align		4
.L_87:
        /*010c*/ 	.word	index@(_Z31hot_potato_sync_volatile_kernelPVjPj)
        /*0110*/ 	.word	0x00000000


	//----- nvinfo : EIATTR_MIN_STACK_SIZE
	.align		4
.L_88:
        /*0114*/ 	.byte	0x04, 0x12
        /*0116*/ 	.short	(.L_90 - .L_89)
	.align		4
.L_89:
        /*0118*/ 	.word	index@(_Z26hot_potato_sync_sys_kernelPjS_)
        /*011c*/ 	.word	0x00000000


	//----- nvinfo : EIATTR_MIN_STACK_SIZE
	.align		4
.L_90:
        /*0120*/ 	.byte	0x04, 0x12
        /*0122*/ 	.short	(.L_92 - .L_91)
	.align		4
.L_91:
        /*0124*/ 	.word	index@(_Z26hot_potato_sync_gpu_kernelPjS_)
        /*0128*/ 	.word	0x00000000


	//----- nvinfo : EIATTR_MIN_STACK_SIZE
	.align		4
.L_92:
        /*012c*/ 	.byte	0x04, 0x12
        /*012e*/ 	.short	(.L_94 - .L_93)
	.align		4
.L_93:
        /*0130*/ 	.word	index@(_Z26hot_potato_sync_cta_kernelPjS_)
        /*0134*/ 	.word	0x00000000


	//----- nvinfo : EIATTR_MIN_STACK_SIZE
	.align		4
.L_94:
        /*0138*/ 	.byte	0x04, 0x12
        /*013a*/ 	.short	(.L_96 - .L_95)
	.align		4
.L_95:
        /*013c*/ 	.word	index@(_Z12dummy_kernelv)
        /*0140*/ 	.word	0x00000000
.L_96:


//--------------------- .nv.compat                --------------------------
	.section	.nv.compat,"",@"SHT_CUDA_COMPAT_INFO"
	.align	4
        /*0000*/ 	.byte	0x02, 0x09, 0x00, 0x00, 0x02, 0x02, 0x01, 0x00, 0x02, 0x05, 0x05, 0x00, 0x03, 0x07, 0x01, 0x01
        /*0010*/ 	.byte	0x02, 0x03, 0x00, 0x00, 0x02, 0x06, 0x01, 0x00, 0x04, 0x0b, 0x08, 0x00, 0x09, 0x00, 0x00, 0x00
        /*0020*/ 	.byte	0x00, 0x00, 0x00, 0x00


//--------------------- .nv.info._ZN3cub18CUB_300001_SM_10006detail8for_each13static_kernelINS2_12policy_hub_t12policy_500_tEmN6thrust24THRUST_300001_SM_1000_NS8cuda_cub20__uninitialized_fill7functorINS7_10device_ptrIjEEjEEEEvT0_T1_ --------------------------
	.section	.nv.info._ZN3cub18CUB_300001_SM_10006detail8for_each13static_kernelINS2_12policy_hub_t12policy_500_tEmN6thrust24THRUST_300001_SM_1000_NS8cuda_cub20__uninitialized_fill7functorINS7_10device_ptrIjEEjEEEEvT0_T1_,"",@"SHT_CUDA_INFO"
	.sectionflags	@""
	.align	4


	//----- nvinfo : EIATTR_CUDA_API_VERSION
	.align		4
        /*0000*/ 	.byte	0x04, 0x37
        /*0002*/ 	.short	(.L_98 - .L_97)
.L_97:
        /*0004*/ 	.word	0x00000082


	//----- nvinfo : EIATTR_KPARAM_INFO
	.align		4
.L_98:
        /*0008*/ 	.byte	0x04, 0x17
        /*000a*/ 	.short	(.L_100 - .L_99)
.L_99:
        /*000c*/ 	.word	0x00000000
        /*0010*/ 	.short	0x0001
        /*0012*/ 	.short	0x0008
        /*0014*/ 	.byte	0x00, 0xf0, 0x41, 0x00


	//----- nvinfo : EIATTR_KPARAM_INFO
	.align		4
.L_100:
        /*0018*/ 	.byte	0x04, 0x17
        /*001a*/ 	.short	(.L_102 - .L_101)
.L_101:
        /*001c*/ 	.word	0x00000000
        /*0020*/ 	.short	0x0000
        /*0022*/ 	.short	0x0000
        /*0024*/ 	.byte	0x00, 0xf0, 0x21, 0x00


	//----- nvinfo : EIATTR_SPARSE_MMA_MASK
	.align		4
.L_102:
        /*0028*/ 	.byte	0x03, 0x50
        /*002a*/ 	.short	0x0000


	//----- nvinfo : EIATTR_MAXREG_COUNT
	.align		4
        /*002c*/ 	.byte	0x03, 0x1b
        /*002e*/ 	.short	0x00ff


	//----- nvinfo : EIATTR_MERCURY_ISA_VERSION
	.align		4
        /*0030*/ 	.byte	0x03, 0x5f
        /*0032*/ 	.short	0x0101


	//----- nvinfo : EIATTR_VRC_CTA_INIT_COUNT
	.align		4
        /*0034*/ 	.byte	0x02, 0x4a
	.zero		1
	.zero		1


	//----- nvinfo : EIATTR_EXIT_INSTR_OFFSETS
	.align		4
        /*0038*/ 	.byte	0x04, 0x1c
        /*003a*/ 	.short	(.L_104 - .L_103)


	//   ....[0]....
.L_103:
        /*003c*/ 	.word	0x00000130


	//   ....[1]....
        /*0040*/ 	.word	0x00000230


	//   ....[2]....
        /*0044*/ 	.word	0x00000260


	//----- nvinfo : EIATTR_MAX_THREADS
	.align		4
.L_104:
        /*0048*/ 	.byte	0x04, 0x05
        /*004a*/ 	.short	(.L_106 - .L_105)
.L_105:
        /*004c*/ 	.word	0x00000100
        /*0050*/ 	.word	0x00000001
        /*0054*/ 	.word	0x00000001


	//----- nvinfo : EIATTR_CBANK_PARAM_SIZE
	.align		4
.L_106:
        /*0058*/ 	.byte	0x03, 0x19
        /*005a*/ 	.short	0x0018


	//----- nvinfo : EIATTR_PARAM_CBANK
	.align		4
        /*005c*/ 	.byte	0x04, 0x0a
        /*005e*/ 	.short	(.L_108 - .L_107)
	.align		4
.L_107:
        /*0060*/ 	.word	index@(.nv.constant0._ZN3cub18CUB_300001_SM_10006detail8for_each13static_kernelINS2_12policy_hub_t12policy_500_tEmN6thrust24THRUST_300001_SM_1000_NS8cuda_cub20__uninitialized_fill7functorINS7_10device_ptrIjEEjEEEEvT0_T1_)
        /*0064*/ 	.short	0x0380
        /*0066*/ 	.short	0x0018


	//----- nvinfo : EIATTR_SW_WAR
	.align		4
.L_108:
        /*0068*/ 	.byte	0x04, 0x36
        /*006a*/ 	.short	(.L_110 - .L_109)
.L_109:
        /*006c*/ 	.word	0x00000008
.L_110:


//--------------------- .nv.info._ZN3cub18CUB_300001_SM_10006detail11EmptyKernelIvEEvv --------------------------
	.section	.nv.info._ZN3cub18CUB_300001_SM_10006detail11EmptyKernelIvEEvv,"",@"SHT_CUDA_INFO"
	.sectionflags	@""
	.align	4


	//----- nvinfo : EIATTR_CUDA_API_VERSION
	.align		4
        /*0000*/ 	.byte	0x04, 0x37
        /*0002*/ 	.short	(.L_112 - .L_111)
.L_111:
        /*0004*/ 	.word	0x00000082


	//----- nvinfo : EIATTR_SPARSE_MMA_MASK
	.align		4
.L_112:
        /*0008*/ 	.byte	0x03, 0x50
        /*000a*/ 	.short	0x0000


	//----- nvinfo : EIATTR_MAXREG_COUNT
	.align		4
        /*000c*/ 	.byte	0x03, 0x1b
        /*000e*/ 	.short	0x00ff


	//----- nvinfo : EIATTR_MERCURY_ISA_VERSION
	.align		4
        /*0010*/ 	.byte	0x03, 0x5f
        /*0012*/ 	.short	0x0101


	//----- nvinfo : EIATTR_VRC_CTA_INIT_COUNT
	.align		4
        /*0014*/ 	.byte	0x02, 0x4a
	.zero		1
	.zero		1


	//----- nvinfo : EIATTR_EXIT_INSTR_OFFSETS
	.align		4
        /*0018*/ 	.byte	0x04, 0x1c
        /*001a*/ 	.short	(.L_114 - .L_113)


	//   ....[0]....
.L_113:
        /*001c*/ 	.word	0x00000010


	//----- nvinfo : EIATTR_SW_WAR
	.align		4
.L_114:
        /*0020*/ 	.byte	0x04, 0x36
        /*0022*/ 	.short	(.L_116 - .L_115)
.L_115:
        /*0024*/ 	.word	0x00000008
.L_116:


//--------------------- .nv.info._Z33hot_potato_sync_atomic_ref_kernelPjS_ --------------------------
	.section	.nv.info._Z33hot_potato_sync_atomic_ref_kernelPjS_,"",@"SHT_CUDA_INFO"
	.sectionflags	@""
	.align	4


	//----- nvinfo : EIATTR_CUDA_API_VERSION
	.align		4
        /*0000*/ 	.byte	0x04, 0x37
        /*0002*/ 	.short	(.L_118 - .L_117)
.L_117:
        /*0004*/ 	.word	0x00000082


	//----- nvinfo : EIATTR_KPARAM_INFO
	.align		4
.L_118:
        /*0008*/ 	.byte	0x04, 0x17
        /*000a*/ 	.short	(.L_120 - .L_119)
.L_119:
        /*000c*/ 	.word	0x00000000
        /*0010*/ 	.short	0x0001
        /*0012*/ 	.short	0x0008
        /*0014*/ 	.byte	0x00, 0xf5, 0x21, 0x00


	//----- nvinfo : EIATTR_KPARAM_INFO
	.align		4
.L_120:
        /*0018*/ 	.byte	0x04, 0x17
        /*001a*/ 	.short	(.L_122 - .L_121)
.L_121:
        /*001c*/ 	.word	0x00000000
        /*0020*/ 	.short	0x0000
        /*0022*/ 	.short	0x0000
        /*0024*/ 	.byte	0x00, 0xf5, 0x21, 0x00


	//----- nvinfo : EIATTR_SPARSE_MMA_MASK
	.align		4
.L_122:
        /*0028*/ 	.byte	0x03, 0x50
        /*002a*/ 	.short	0x0000


	//----- nvinfo : EIATTR_MAXREG_COUNT
	.align		4
        /*002c*/ 	.byte	0x03, 0x1b
        /*002e*/ 	.short	0x00ff


	//----- nvinfo : EIATTR_MERCURY_ISA_VERSION
	.align		4
        /*0030*/ 	.byte	0x03, 0x5f
        /*0032*/ 	.short	0x0101


	//----- nvinfo : EIATTR_COOP_GROUP_MASK_REGIDS
	.align		4
        /*0034*/ 	.byte	0x04, 0x29
        /*0036*/ 	.short	(.L_124 - .L_123)


	//   ....[0]....
.L_123:
        /*0038*/ 	.word	0xffffffff


	//----- nvinfo : EIATTR_COOP_GROUP_INSTR_OFFSETS
	.align		4
.L_124:
        /*003c*/ 	.byte	0x04, 0x28
        /*003e*/ 	.short	(.L_126 - .L_125)


	//   ....[0]....
.L_125:
        /*0040*/ 	.word	0x000003b0


	//----- nvinfo : EIATTR_VRC_CTA_INIT_COUNT
	.align		4
.L_126:
        /*0044*/ 	.byte	0x02, 0x4a
	.zero		1
	.zero		1


	//----- nvinfo : EIATTR_EXIT_INSTR_OFFSETS
	.align		4
        /*0048*/ 	.byte	0x04, 0x1c
        /*004a*/ 	.short	(.L_128 - .L_127)


	//   ....[0]....
.L_127:
        /*004c*/ 	.word	0x000003c0


	//----- nvinfo : EIATTR_CRS_STACK_SIZE
	.align		4
.L_128:
        /*0050*/ 	.byte	0x04, 0x1e
        /*0052*/ 	.short	(.L_130 - .L_129)
.L_129:
        /*0054*/ 	.word	0x00000000


	//----- nvinfo : EIATTR_CBANK_PARAM_SIZE
	.align		4
.L_130:
        /*0058*/ 	.byte	0x03, 0x19
        /*005a*/ 	.short	0x0010


	//----- nvinfo : EIATTR_PARAM_CBANK
	.align		4
        /*005c*/ 	.byte	0x04, 0x0a
        /*005e*/ 	.short	(.L_132 - .L_131)
	.align		4
.L_131:
        /*0060*/ 	.word	index@(.nv.constant0._Z33hot_potato_sync_atomic_ref_kernelPjS_)
        /*0064*/ 	.short	0x0380
        /*0066*/ 	.short	0x0010


	//----- nvinfo : EIATTR_SW_WAR
	.align		4
.L_132:
        /*0068*/ 	.byte	0x04, 0x36
        /*006a*/ 	.short	(.L_134 - .L_133)
.L_133:
        /*006c*/ 	.word	0x00000008
.L_134:


//--------------------- .nv.info._Z41hot_potato_sync_volatile_fence_sys_kernelPVjPj --------------------------
	.section	.nv.info._Z41hot_potato_sync_volatile_fence_sys_kernelPVjPj,"",@"SHT_CUDA_INFO"
	.sectionflags	@""
	.align	4


	//----- nvinfo : EIATTR_CUDA_API_VERSION
	.align		4
        /*0000*/ 	.byte	0x04, 0x37
        /*0002*/ 	.short	(.L_136 - .L_135)
.L_135:
        /*0004*/ 	.word	0x00000082


	//----- nvinfo : EIATTR_KPARAM_INFO
	.align		4
.L_136:
        /*0008*/ 	.byte	0x04, 0x17
        /*000a*/ 	.short	(.L_138 - .L_137)
.L_137:
        /*000c*/ 	.word	0x00000000
        /*0010*/ 	.short	0x0001
        /*0012*/ 	.short	0x0008
        /*0014*/ 	.byte	0x00, 0xf5, 0x21, 0x00


	//----- nvinfo : EIATTR_KPARAM_INFO
	.align		4
.L_138:
        /*0018*/ 	.byte	0x04, 0x17
        /*001a*/ 	.short	(.L_140 - .L_139)
.L_139:
        /*001c*/ 	.word	0x00000000
        /*0020*/ 	.short	0x0000
        /*0022*/ 	.short	0x0000
        /*0024*/ 	.byte	0x00, 0xf5, 0x21, 0x00


	//----- nvinfo : EIATTR_SPARSE_MMA_MASK
	.align		4
.L_140:
        /*0028*/ 	.byte	0x03, 0x50
        /*002a*/ 	.short	0x0000


	//----- nvinfo : EIATTR_MAXREG_COUNT
	.align		4
        /*002c*/ 	.byte	0x03, 0x1b
        /*002e*/ 	.short	0x00ff


	//----- nvinfo : EIATTR_MERCURY_ISA_VERSION
	.align		4
        /*0030*/ 	.byte	0x03, 0x5f
        /*0032*/ 	.short	0x0101


	//----- nvinfo : EIATTR_COOP_GROUP_MASK_REGIDS
	.align		4
        /*0034*/ 	.byte	0x04, 0x29
        /*0036*/ 	.short	(.L_142 - .L_141)


	//   ....[0]....
.L_141:
        /*0038*/ 	.word	0xffffffff


	//----- nvinfo : EIATTR_COOP_GROUP_INSTR_OFFSETS
	.align		4
.L_142:
        /*003c*/ 	.byte	0x04, 0x28
        /*003e*/ 	.short	(.L_144 - .L_143)


	//   ....[0]....
.L_143:
        /*0040*/ 	.word	0x000003b0


	//----- nvinfo : EIATTR_VRC_CTA_INIT_COUNT
	.align		4
.L_144:
        /*0044*/ 	.byte	0x02, 0x4a
	.zero		1
	.zero		1


	//----- nvinfo : EIATTR_EXIT_INSTR_OFFSETS
	.align		4
        /*0048*/ 	.byte	0x04, 0x1c
        /*004a*/ 	.short	(.L_146 - .L_145)


	//   ....[0]....
.L_145:
        /*004c*/ 	.word	0x000003c0


	//----- nvinfo : EIATTR_CRS_STACK_SIZE
	.align		4
.L_146:
        /*0050*/ 	.byte	0x04, 0x1e
        /*0052*/ 	.short	(.L_148 - .L_147)
.L_147:
        /*0054*/ 	.word	0x00000000


	//----- nvinfo : EIATTR_CBANK_PARAM_SIZE
	.align		4
.L_148:
        /*0058*/ 	.byte	0x03, 0x19
        /*005a*/ 	.short	0x0010


	//----- nvinfo : EIATTR_PARAM_CBANK
	.align		4
        /*005c*/ 	.byte	0x04, 0x0a
        /*005e*/ 	.short	(.L_150 - .L_149)
	.align		4
.L_149:
        /*0060*/ 	.word	index@(.nv.constant0._Z41hot_potato_sync_volatile_fence_sys_kernelPVjPj)
        /*0064*/ 	.short	0x0380
        /*0066*/ 	.short	0x0010


	//----- nvinfo : EIATTR_SW_WAR
	.align		4
.L_150:
        /*0068*/ 	.byte	0x04, 0x36
        /*006a*/ 	.short	(.L_152 - .L_151)
.L_151:
        /*006c*/ 	.word	0x00000008
.L_152:


//--------------------- .nv.info._Z31hot_potato_sync_volatile_kernelPVjPj --------------------------
	.section	.nv.info._Z31hot_potato_sync_volatile_kernelPVjPj,"",@"SHT_CUDA_INFO"
	.sectionflags	@""
	.align	4


	//----- nvinfo : EIATTR_CUDA_API_VERSION
	.align		4
        /*0000*/ 	.byte	0x04, 0x37
        /*0002*/ 	.short	(.L_154 - .L_153)
.L_153:
        /*0004*/ 	.word	0x00000082


	//----- nvinfo : EIATTR_KPARAM_INFO
	.align		4
.L_154:
        /*0008*/ 	.byte	0x04, 0x17
        /*000a*/ 	.short	(.L_156 - .L_155)
.L_155:
        /*000c*/ 	.word	0x00000000
        /*0010*/ 	.short	0x0001
        /*0012*/ 	.short	0x0008
        /*0014*/ 	.byte	0x00, 0xf5, 0x21, 0x00


	//----- nvinfo : EIATTR_KPARAM_INFO
	.align		4
.L_156:
        /*0018*/ 	.byte	0x04, 0x17
        /*001a*/ 	.short	(.L_158 - .L_157)
.L_157:
        /*001c*/ 	.word	0x00000000
        /*0020*/ 	.short	0x0000
        /*0022*/ 	.short	0x0000
        /*0024*/ 	.byte	0x00, 0xf5, 0x21, 0x00


	//----- nvinfo : EIATTR_SPARSE_MMA_MASK
	.align		4
.L_158:
        /*0028*/ 	.byte	0x03, 0x50
        /*002a*/ 	.short	0x0000


	//----- nvinfo : EIATTR_MAXREG_COUNT
	.align		4
        /*002c*/ 	.byte	0x03, 0x1b
        /*002e*/ 	.short	0x00ff


	//----- nvinfo : EIATTR_MERCURY_ISA_VERSION
	.align		4
        /*0030*/ 	.byte	0x03, 0x5f
        /*0032*/ 	.short	0x0101


	//----- nvinfo : EIATTR_COOP_GROUP_MASK_REGIDS
	.align		4
        /*0034*/ 	.byte	0x04, 0x29
        /*0036*/ 	.short	(.L_160 - .L_159)


	//   ....[0]....
.L_159:
        /*0038*/ 	.word	0xffffffff


	//----- nvinfo : EIATTR_COOP_GROUP_INSTR_OFFSETS
	.align		4
.L_160:
        /*003c*/ 	.byte	0x04, 0x28
        /*003e*/ 	.short	(.L_162 - .L_161)


	//   ....[0]....
.L_161:
        /*0040*/ 	.word	0x000003b0


	//----- nvinfo : EIATTR_VRC_CTA_INIT_COUNT
	.align		4
.L_162:
        /*0044*/ 	.byte	0x02, 0x4a
	.zero		1
	.zero		1


	//----- nvinfo : EIATTR_EXIT_INSTR_OFFSETS
	.align		4
        /*0048*/ 	.byte	0x04, 0x1c
        /*004a*/ 	.short	(.L_164 - .L_163)


	//   ....[0]....
.L_163:
        /*004c*/ 	.word	0x000003c0


	//----- nvinfo : EIATTR_CRS_STACK_SIZE
	.align		4
.L_164:
        /*0050*/ 	.byte	0x04, 0x1e
        /*0052*/ 	.short	(.L_166 - .L_165)
.L_165:
        /*0054*/ 	.word	0x00000000


	//----- nvinfo : EIATTR_CBANK_PARAM_SIZE
	.align		4
.L_166:
        /*0058*/ 	.byte	0x03, 0x19
        /*005a*/ 	.short	0x0010


	//----- nvinfo : EIATTR_PARAM_CBANK
	.align		4
        /*005c*/ 	.byte	0x04, 0x0a
        /*005e*/ 	.short	(.L_168 - .L_167)
	.align		4
.L_167:
        /*0060*/ 	.word	index@(.nv.constant0._Z31hot_potato_sync_volatile_kernelPVjPj)
        /*0064*/ 	.short	0x0380
        /*0066*/ 	.short	0x0010


	//----- nvinfo : EIATTR_SW_WAR
	.align		4
.L_168:
        /*0068*/ 	.byte	0x04, 0x36
        /*006a*/ 	.short	(.L_170 - .L_169)
.L_169:
        /*006c*/ 	.word	0x00000008
.L_170:


//--------------------- .nv.info._Z26hot_potato_sync_sys_kernelPjS_ --------------------------
	.section	.nv.info._Z26hot_potato_sync_sys_kernelPjS_,"",@"SHT_CUDA_INFO"
	.sectionflags	@""
	.align	4


	//----- nvinfo : EIATTR_CUDA_API_VERSION
	.align		4
        /*0000*/ 	.byte	0x04, 0x37
        /*0002*/ 	.short	(.L_172 - .L_171)
.L_171:
        /*0004*/ 	.word	0x00000082


	//----- nvinfo : EIATTR_KPARAM_INFO
	.align		4
.L_172:
        /*0008*/ 	.byte	0x04, 0x17
        /*000a*/ 	.short	(.L_174 - .L_173)
.L_173:
        /*000c*/ 	.word	0x00000000
        /*0010*/ 	.short	0x0001
        /*0012*/ 	.short	0x0008
        /*0014*/ 	.byte	0x00, 0xf5, 0x21, 0x00


	//----- nvinfo : EIATTR_KPARAM_INFO
	.align		4
.L_174:
        /*0018*/ 	.byte	0x04, 0x17
        /*001a*/ 	.short	(.L_176 - .L_175)
.L_175:
        /*001c*/ 	.word	0x00000000
        /*0020*/ 	.short	0x0000
        /*0022*/ 	.short	0x0000
        /*0024*/ 	.byte	0x00, 0xf5, 0x21, 0x00


	//----- nvinfo : EIATTR_SPARSE_MMA_MASK
	.align		4
.L_176:
        /*0028*/ 	.byte	0x03, 0x50
        /*002a*/ 	.short	0x0000


	//----- nvinfo : EIATTR_MAXREG_COUNT
	.align		4
        /*002c*/ 	.byte	0x03, 0x1b
        /*002e*/ 	.short	0x00ff


	//----- nvinfo : EIATTR_MERCURY_ISA_VERSION
	.align		4
        /*0030*/ 	.byte	0x03, 0x5f
        /*0032*/ 	.short	0x0101


	//----- nvinfo : EIATTR_COOP_GROUP_MASK_REGIDS
	.align		4
        /*0034*/ 	.byte	0x04, 0x29
        /*0036*/ 	.short	(.L_178 - .L_177)


	//   ....[0]....
.L_177:
        /*0038*/ 	.word	0xffffffff


	//----- nvinfo : EIATTR_COOP_GROUP_INSTR_OFFSETS
	.align		4
.L_178:
        /*003c*/ 	.byte	0x04, 0x28
        /*003e*/ 	.short	(.L_180 - .L_179)


	//   ....[0]....
.L_179:
        /*0040*/ 	.word	0x000003b0


	//----- nvinfo : EIATTR_VRC_CTA_INIT_COUNT
	.align		4
.L_180:
        /*0044*/ 	.byte	0x02, 0x4a
	.zero		1
	.zero		1


	//----- nvinfo : EIATTR_EXIT_INSTR_OFFSETS
	.align		4
        /*0048*/ 	.byte	0x04, 0x1c
        /*004a*/ 	.short	(.L_182 - .L_181)


	//   ....[0]....
.L_181:
        /*004c*/ 	.word	0x000003c0


	//----- nvinfo : EIATTR_CRS_STACK_SIZE
	.align		4
.L_182:
        /*0050*/ 	.byte	0x04, 0x1e
        /*0052*/ 	.short	(.L_184 - .L_183)
.L_183:
        /*0054*/ 	.word	0x00000000


	//----- nvinfo : EIATTR_CBANK_PARAM_SIZE
	.align		4
.L_184:
        /*0058*/ 	.byte	0x03, 0x19
        /*005a*/ 	.short	0x0010


	//----- nvinfo : EIATTR_PARAM_CBANK
	.align		4
        /*005c*/ 	.byte	0x04, 0x0a
        /*005e*/ 	.short	(.L_186 - .L_185)
	.align		4
.L_185:
        /*0060*/ 	.word	index@(.nv.constant0._Z26hot_potato_sync_sys_kernelPjS_)
        /*0064*/ 	.short	0x0380
        /*0066*/ 	.short	0x0010


	//----- nvinfo : EIATTR_SW_WAR
	.align		4
.L_186:
        /*0068*/ 	.byte	0x04, 0x36
        /*006a*/ 	.short	(.L_188 - .L_187)
.L_187:
        /*006c*/ 	.word	0x00000008
.L_188:


//--------------------- .nv.info._Z26hot_potato_sync_gpu_kernelPjS_ --------------------------
	.section	.nv.info._Z26hot_potato_sync_gpu_kernelPjS_,"",@"SHT_CUDA_INFO"
	.sectionflags	@""
	.align	4


	//----- nvinfo : EIATTR_CUDA_API_VERSION
	.align		4
        /*0000*/ 	.byte	0x04, 0x37
        /*0002*/ 	.short	(.L_190 - .L_189)
.L_189:
        /*0004*/ 	.word	0x00000082


	//----- nvinfo : EIATTR_KPARAM_INFO
	.align		4
.L_190:
        /*0008*/ 	.byte	0x04, 0x17
        /*000a*/ 	.short	(.L_192 - .L_191)
.L_191:
        /*000c*/ 	.word	0x00000000
        /*0010*/ 	.short	0x0001
        /*0012*/ 	.short	0x0008
        /*0014*/ 	.byte	0x00, 0xf5, 0x21, 0x00


	//----- nvinfo : EIATTR_KPARAM_INFO
	.align		4
.L_192:
        /*0018*/ 	.byte	0x04, 0x17
        /*001a*/ 	.short	(.L_194 - .L_193)
.L_193:
        /*001c*/ 	.word	0x00000000
        /*0020*/ 	.short	0x0000
        /*0022*/ 	.short	0x0000
        /*0024*/ 	.byte	0x00, 0xf5, 0x21, 0x00


	//----- nvinfo : EIATTR_SPARSE_MMA_MASK
	.align		4
.L_194:
        /*0028*/ 	.byte	0x03, 0x50
        /*002a*/ 	.short	0x0000


	//----- nvinfo : EIATTR_MAXREG_COUNT
	.align		4
        /*002c*/ 	.byte	0x03, 0x1b
        /*002e*/ 	.short	0x00ff


	//----- nvinfo : EIATTR_MERCURY_ISA_VERSION
	.align		4
        /*0030*/ 	.byte	0x03, 0x5f
        /*0032*/ 	.short	0x0101


	//----- nvinfo : EIATTR_COOP_GROUP_MASK_REGIDS
	.align		4
        /*0034*/ 	.byte	0x04, 0x29
        /*0036*/ 	.short	(.L_196 - .L_195)


	//   ....[0]....
.L_195:
        /*0038*/ 	.word	0xffffffff


	//----- nvinfo : EIATTR_COOP_GROUP_INSTR_OFFSETS
	.align		4
.L_196:
        /*003c*/ 	.byte	0x04, 0x28
        /*003e*/ 	.short	(.L_198 - .L_197)


	//   ....[0]....
.L_197:
        /*0040*/ 	.word	0x000003b0


	//----- nvinfo : EIATTR_VRC_CTA_INIT_COUNT
	.align		4
.L_198:
        /*0044*/ 	.byte	0x02, 0x4a
	.zero		1
	.zero		1


	//----- nvinfo : EIATTR_EXIT_INSTR_OFFSETS
	.align		4
        /*0048*/ 	.byte	0x04, 0x1c
        /*004a*/ 	.short	(.L_200 - .L_199)


	//   ....[0]....
.L_199:
        /*004c*/ 	.word	0x000003c0


	//----- nvinfo : EIATTR_CRS_STACK_SIZE
	.align		4
.L_200:
        /*0050*/ 	.byte	0x04, 0x1e
        /*0052*/ 	.short	(.L_202 - .L_201)
.L_201:
        /*0054*/ 	.word	0x00000000


	//----- nvinfo : EIATTR_CBANK_PARAM_SIZE
	.align		4
.L_202:
        /*0058*/ 	.byte	0x03, 0x19
        /*005a*/ 	.short	0x0010


	//----- nvinfo : EIATTR_PARAM_CBANK
	.align		4
        /*005c*/ 	.byte	0x04, 0x0a
        /*005e*/ 	.short	(.L_204 - .L_203)
	.align		4
.L_203:
        /*0060*/ 	.word	index@(.nv.constant0._Z26hot_potato_sync_gpu_kernelPjS_)
        /*0064*/ 	.short	0x0380
        /*0066*/ 	.short	0x0010


	//----- nvinfo : EIATTR_SW_WAR
	.align		4
.L_204:
        /*0068*/ 	.byte	0x04, 0x36
        /*006a*/ 	.short	(.L_206 - .L_205)
.L_205:
        /*006c*/ 	.word	0x00000008
.L_206:


//--------------------- .nv.info._Z26hot_potato_sync_cta_kernelPjS_ --------------------------
	.section	.nv.info._Z26hot_potato_sync_cta_kernelPjS_,"",@"SHT_CUDA_INFO"
	.sectionflags	@""
	.align	4


	//----- nvinfo : EIATTR_CUDA_API_VERSION
	.align		4
        /*0000*/ 	.byte	0x04, 0x37
        /*0002*/ 	.short	(.L_208 - .L_207)
.L_207:
        /*0004*/ 	.word	0x00000082


	//----- nvinfo : EIATTR_KPARAM_INFO
	.align		4
.L_208:
        /*0008*/ 	.byte	0x04, 0x17
        /*000a*/ 	.short	(.L_210 - .L_209)
.L_209:
        /*000c*/ 	.word	0x00000000
        /*0010*/ 	.short	0x0001
        /*0012*/ 	.short	0x0008
        /*0014*/ 	.byte	0x00, 0xf5, 0x21, 0x00


	//----- nvinfo : EIATTR_KPARAM_INFO
	.align		4
.L_210:
        /*0018*/ 	.byte	0x04, 0x17
        /*001a*/ 	.short	(.L_212 - .L_211)
.L_211:
        /*001c*/ 	.word	0x00000000
        /*0020*/ 	.short	0x0000
        /*0022*/ 	.short	0x0000
        /*0024*/ 	.byte	0x00, 0xf5, 0x21, 0x00


	//----- nvinfo : EIATTR_SPARSE_MMA_MASK
	.align		4
.L_212:
        /*0028*/ 	.byte	0x03, 0x50
        /*002a*/ 	.short	0x0000


	//----- nvinfo : EIATTR_MAXREG_COUNT
	.align		4
        /*002c*/ 	.byte	0x03, 0x1b
        /*002e*/ 	.short	0x00ff


	//----- nvinfo : EIATTR_MERCURY_ISA_VERSION
	.align		4
        /*0030*/ 	.byte	0x03, 0x5f
        /*0032*/ 	.short	0x0101


	//----- nvinfo : EIATTR_COOP_GROUP_MASK_REGIDS
	.align		4
        /*0034*/ 	.byte	0x04, 0x29
        /*0036*/ 	.short	(.L_214 - .L_213)


	//   ....[0]....
.L_213:
        /*0038*/ 	.word	0xffffffff


	//----- nvinfo : EIATTR_COOP_GROUP_INSTR_OFFSETS
	.align		4
.L_214:
        /*003c*/ 	.byte	0x04, 0x28
        /*003e*/ 	.short	(.L_216 - .L_215)


	//   ....[0]....
.L_215:
        /*0040*/ 	.word	0x00000550


	//----- nvinfo : EIATTR_VRC_CTA_INIT_COUNT
	.align		4
.L_216:
        /*0044*/ 	.byte	0x02, 0x4a
	.zero		1
	.zero		1


	//----- nvinfo : EIATTR_EXIT_INSTR_OFFSETS
	.align		4
        /*0048*/ 	.byte	0x04, 0x1c
        /*004a*/ 	.short	(.L_218 - .L_217)


	//   ....[0]....
.L_217:
        /*004c*/ 	.word	0x00000560


	//----- nvinfo : EIATTR_CRS_STACK_SIZE
	.align		4
.L_218:
        /*0050*/ 	.byte	0x04, 0x1e
        /*0052*/ 	.short	(.L_220 - .L_219)
.L_219:
        /*0054*/ 	.word	0x00000000


	//----- nvinfo : EIATTR_CBANK_PARAM_SIZE
	.align		4
.L_220:
        /*0058*/ 	.byte	0x03, 0x19
        /*005a*/ 	.short	0x0010


	//----- nvinfo : EIATTR_PARAM_CBANK
	.align		4
        /*005c*/ 	.byte	0x04, 0x0a
        /*005e*/ 	.short	(.L_222 - .L_221)
	.align		4
.L_221:
        /*0060*/ 	.word	index@(.nv.constant0._Z26hot_potato_sync_cta_kernelPjS_)
        /*0064*/ 	.short	0x0380
        /*0066*/ 	.short	0x0010


	//----- nvinfo : EIATTR_SW_WAR
	.align		4
.L_222:
        /*0068*/ 	.byte	0x04, 0x36
        /*006a*/ 	.short	(.L_224 - .L_223)
.L_223:
        /*006c*/ 	.word	0x00000008
.L_224:


//--------------------- .nv.info._Z12dummy_kernelv --------------------------
	.section	.nv.info._Z12dummy_kernelv,"",@"SHT_CUDA_INFO"
	.sectionflags	@""
	.align	4


	//----- nvinfo : EIATTR_CUDA_API_VERSION
	.align		4
        /*0000*/ 	.byte	0x04, 0x37
        /*0002*/ 	.short	(.L_226 - .L_225)
.L_225:
        /*0004*/ 	.word	0x00000082


	//----- nvinfo : EIATTR_SPARSE_MMA_MASK
	.align		4
.L_226:
        /*0008*/ 	.byte	0x03, 0x50
        /*000a*/ 	.short	0x0000


	//----- nvinfo : EIATTR_MAXREG_COUNT
	.align		4
        /*000c*/ 	.byte	0x03, 0x1b
        /*000e*/ 	.short	0x00ff


	//----- nvinfo : EIATTR_MERCURY_ISA_VERSION
	.align		4
        /*0010*/ 	.byte	0x03, 0x5f
        /*0012*/ 	.short	0x0101


	//----- nvinfo : EIATTR_VRC_CTA_INIT_COUNT
	.align		4
        /*0014*/ 	.byte	0x02, 0x4a
	.zero		1
	.zero		1


	//----- nvinfo : EIATTR_EXIT_INSTR_OFFSETS
	.align		4
        /*0018*/ 	.byte	0x04, 0x1c
        /*001a*/ 	.short	(.L_228 - .L_227)


	//   ....[0]....
.L_227:
        /*001c*/ 	.word	0x00000650


	//----- nvinfo : EIATTR_SW_WAR
	.align		4
.L_228:
        /*0020*/ 	.byte	0x04, 0x36
        /*0022*/ 	.short	(.L_230 - .L_229)
.L_229:
        /*0024*/ 	.word	0x00000008
.L_230:


//--------------------- .nv.callgraph             --------------------------
	.section	.nv.callgraph,"",@"SHT_CUDA_CALLGRAPH"
	.align	4
	.sectionentsize	8
	.align		4
        /*0000*/ 	.word	0x00000000
	.align		4
        /*0004*/ 	.word	0xffffffff
	.align		4
        /*0008*/ 	.word	0x00000000
	.align		4
        /*000c*/ 	.word	0xfffffffe
	.align		4
        /*0010*/ 	.word	0x00000000
	.align		4
        /*0014*/ 	.word	0xfffffffd
	.align		4
        /*0018*/ 	.word	0x00000000
	.align		4
        /*001c*/ 	.word	0xfffffffc


//--------------------- .nv.constant4             --------------------------
	.section	.nv.constant4,"a",@progbits
	.align	8
	.align		8
.nv.constant4:
        /*0000*/ 	.dword	_ZN34_INTERNAL_f743cb7d_4_k_cu_ecd97cbe4cuda3std3__45__cpo5beginE
	.align		8
        /*0008*/ 	.dword	_ZN34_INTERNAL_f743cb7d_4_k_cu_ecd97cbe4cuda3std3__45__cpo3endE
	.align		8
        /*0010*/ 	.dword	_ZN34_INTERNAL_f743cb7d_4_k_cu_ecd97cbe4cuda3std3__45__cpo6cbeginE
	.align		8
        /*0018*/ 	.dword	_ZN34_INTERNAL_f743cb7d_4_k_cu_ecd97cbe4cuda3std3__45__cpo4cendE
	.align		8
        /*0020*/ 	.dword	_ZN34_INTERNAL_f743cb7d_4_k_cu_ecd97cbe4cuda3std3__45__cpo6rbeginE
	.align		8
        /*0028*/ 	.dword	_ZN34_INTERNAL_f743cb7d_4_k_cu_ecd97cbe4cuda3std3__45__cpo4rendE
	.align		8
        /*0030*/ 	.dword	_ZN34_INTERNAL_f743cb7d_4_k_cu_ecd97cbe4cuda3std3__45__cpo7crbeginE
	.align		8
        /*0038*/ 	.dword	_ZN34_INTERNAL_f743cb7d_4_k_cu_ecd97cbe4cuda3std3__45__cpo5crendE
	.align		8
        /*0040*/ 	.dword	_ZN34_INTERNAL_f743cb7d_4_k_cu_ecd97cbe4cuda3std3__436_GLOBAL__N__f743cb7d_4_k_cu_ecd97cbe6ignoreE
	.align		8
        /*0048*/ 	.dword	_ZN34_INTERNAL_f743cb7d_4_k_cu_ecd97cbe4cuda3std3__419piecewise_constructE
	.align		8
        /*0050*/ 	.dword	_ZN34_INTERNAL_f743cb7d_4_k_cu_ecd97cbe4cuda3std3__48in_placeE
	.align		8
        /*0058*/ 	.dword	_ZN34_INTERNAL_f743cb7d_4_k_cu_ecd97cbe4cuda3std3__420unreachable_sentinelE
	.align		8
        /*0060*/ 	.dword	_ZN34_INTERNAL_f743cb7d_4_k_cu_ecd97cbe4cuda3std3__47nulloptE
	.align		8
        /*0068*/ 	.dword	_ZN34_INTERNAL_f743cb7d_4_k_cu_ecd97cbe4cuda3std3__48unexpectE
	.align		8
        /*0070*/ 	.dword	_ZN34_INTERNAL_f743cb7d_4_k_cu_ecd97cbe4cuda3std6ranges3__45__cpo4swapE
	.align		8
        /*0078*/ 	.dword	_ZN34_INTERNAL_f743cb7d_4_k_cu_ecd97cbe4cuda3std6ranges3__45__cpo9iter_moveE
	.align		8
        /*0080*/ 	.dword	_ZN34_INTERNAL_f743cb7d_4_k_cu_ecd97cbe4cuda3std6ranges3__45__cpo5beginE
	.align		8
        /*0088*/ 	.dword	_ZN34_INTERNAL_f743cb7d_4_k_cu_ecd97cbe4cuda3std6ranges3__45__cpo3endE
	.align		8
        /*0090*/ 	.dword	_ZN34_INTERNAL_f743cb7d_4_k_cu_ecd97cbe4cuda3std6ranges3__45__cpo6cbeginE
	.align		8
        /*0098*/ 	.dword	_ZN34_INTERNAL_f743cb7d_4_k_cu_ecd97cbe4cuda3std6ranges3__45__cpo4cendE
	.align		8
        /*00a0*/ 	.dword	_ZN34_INTERNAL_f743cb7d_4_k_cu_ecd97cbe4cuda3std6ranges3__45__cpo7advanceE
	.align		8
        /*00a8*/ 	.dword	_ZN34_INTERNAL_f743cb7d_4_k_cu_ecd97cbe4cuda3std6ranges3__45__cpo9iter_swapE
	.align		8
        /*00b0*/ 	.dword	_ZN34_INTERNAL_f743cb7d_4_k_cu_ecd97cbe4cuda3std6ranges3__45__cpo4nextE
	.align		8
        /*00b8*/ 	.dword	_ZN34_INTERNAL_f743cb7d_4_k_cu_ecd97cbe4cuda3std6ranges3__45__cpo4prevE
	.align		8
        /*00c0*/ 	.dword	_ZN34_INTERNAL_f743cb7d_4_k_cu_ecd97cbe4cuda3std6ranges3__45__cpo4dataE
	.align		8
        /*00c8*/ 	.dword	_ZN34_INTERNAL_f743cb7d_4_k_cu_ecd97cbe4cuda3std6ranges3__45__cpo5cdataE
	.align		8
        /*00d0*/ 	.dword	_ZN34_INTERNAL_f743cb7d_4_k_cu_ecd97cbe4cuda3std6ranges3__45__cpo4sizeE
	.align		8
        /*00d8*/ 	.dword	_ZN34_INTERNAL_f743cb7d_4_k_cu_ecd97cbe4cuda3std6ranges3__45__cpo5ssizeE
	.align		8
        /*00e0*/ 	.dword	_ZN34_INTERNAL_f743cb7d_4_k_cu_ecd97cbe4cuda3std6ranges3__45__cpo8distanceE
	.align		8
        /*00e8*/ 	.dword	_ZN34_INTERNAL_f743cb7d_4_k_cu_ecd97cbe6thrust24THRUST_300001_SM_1000_NS8cuda_cub3parE
	.align		8
        /*00f0*/ 	.dword	_ZN34_INTERNAL_f743cb7d_4_k_cu_ecd97cbe6thrust24THRUST_300001_SM_1000_NS8cuda_cub10par_nosyncE
	.align		8
        /*00f8*/ 	.dword	_ZN34_INTERNAL_f743cb7d_4_k_cu_ecd97cbe6thrust24THRUST_300001_SM_1000_NS6system6detail10sequential3seqE
	.align		8
        /*0100*/ 	.dword	_ZN34_INTERNAL_f743cb7d_4_k_cu_ecd97cbe6thrust24THRUST_300001_SM_1000_NS12placeholders2_1E
	.align		8
        /*0108*/ 	.dword	_ZN34_INTERNAL_f743cb7d_4_k_cu_ecd97cbe6thrust24THRUST_300001_SM_1000_NS12placeholders2_2E
	.align		8
        /*0110*/ 	.dword	_ZN34_INTERNAL_f743cb7d_4_k_cu_ecd97cbe6thrust24THRUST_300001_SM_1000_NS12placeholders2_3E
	.align		8
        /*0118*/ 	.dword	_ZN34_INTERNAL_f743cb7d_4_k_cu_ecd97cbe6thrust24THRUST_300001_SM_1000_NS12placeholders2_4E
	.align		8
        /*0120*/ 	.dword	_ZN34_INTERNAL_f743cb7d_4_k_cu_ecd97cbe6thrust24THRUST_300001_SM_1000_NS12placeholders2_5E
	.align		8
        /*0128*/ 	.dword	_ZN34_INTERNAL_f743cb7d_4_k_cu_ecd97cbe6thrust24THRUST_300001_SM_1000_NS12placeholders2_6E
	.align		8
        /*0130*/ 	.dword	_ZN34_INTERNAL_f743cb7d_4_k_cu_ecd97cbe6thrust24THRUST_300001_SM_1000_NS12placeholders2_7E
	.align		8
        /*0138*/ 	.dword	_ZN34_INTERNAL_f743cb7d_4_k_cu_ecd97cbe6thrust24THRUST_300001_SM_1000_NS12placeholders2_8E
	.align		8
        /*0140*/ 	.dword	_ZN34_INTERNAL_f743cb7d_4_k_cu_ecd97cbe6thrust24THRUST_300001_SM_1000_NS12placeholders2_9E
	.align		8
        /*0148*/ 	.dword	_ZN34_INTERNAL_f743cb7d_4_k_cu_ecd97cbe6thrust24THRUST_300001_SM_1000_NS12placeholders3_10E
	.align		8
        /*0150*/ 	.dword	_ZN34_INTERNAL_f743cb7d_4_k_cu_ecd97cbe6thrust24THRUST_300001_SM_1000_NS3seqE


//--------------------- .text._ZN3cub18CUB_300001_SM_10006detail8for_each13static_kernelINS2_12policy_hub_t12policy_500_tEmN6thrust24THRUST_300001_SM_1000_NS8cuda_cub20__uninitialized_fill7functorINS7_10device_ptrIjEEjEEEEvT0_T1_ --------------------------
	.section	.text._ZN3cub18CUB_300001_SM_10006detail8for_each13static_kernelINS2_12policy_hub_t12policy_500_tEmN6thrust24THRUST_300001_SM_1000_NS8cuda_cub20__uninitialized_fill7functorINS7_10device_ptrIjEEjEEEEvT0_T1_,"ax",@progbits
	.align	128
        .global         _ZN3cub18CUB_300001_SM_10006detail8for_each13static_kernelINS2_12policy_hub_t12policy_500_tEmN6thrust24THRUST_300001_SM_1000_NS8cuda_cub20__uninitialized_fill7functorINS7_10device_ptrIjEEjEEEEvT0_T1_
        .type           _ZN3cub18CUB_300001_SM_10006detail8for_each13static_kernelINS2_12policy_hub_t12policy_500_tEmN6thrust24THRUST_300001_SM_1000_NS8cuda_cub20__uninitialized_fill7functorINS7_10device_ptrIjEEjEEEEvT0_T1_,@function
        .size           _ZN3cub18CUB_300001_SM_10006detail8for_each13static_kernelINS2_12policy_hub_t12policy_500_tEmN6thrust24THRUST_300001_SM_1000_NS8cuda_cub20__uninitialized_fill7functorINS7_10device_ptrIjEEjEEEEvT0_T1_,(.L_x_32 - _ZN3cub18CUB_300001_SM_10006detail8for_each13static_kernelINS2_12policy_hub_t12policy_500_tEmN6thrust24THRUST_300001_SM_1000_NS8cuda_cub20__uninitialized_fill7functorINS7_10device_ptrIjEEjEEEEvT0_T1_)
        .other          _ZN3cub18CUB_300001_SM_10006detail8for_each13static_kernelINS2_12policy_hub_t12policy_500_tEmN6thrust24THRUST_300001_SM_1000_NS8cuda_cub20__uninitialized_fill7functorINS7_10device_ptrIjEEjEEEEvT0_T1_,@"STO_CUDA_ENTRY STV_DEFAULT"
_ZN3cub18CUB_300001_SM_10006detail8for_each13static_kernelINS2_12policy_hub_t12policy_500_tEmN6thrust24THRUST_300001_SM_1000_NS8cuda_cub20__uninitialized_fill7functorINS7_10device_ptrIjEEjEEEEvT0_T1_:
.text._ZN3cub18CUB_300001_SM_10006detail8for_each13static_kernelINS2_12policy_hub_t12policy_500_tEmN6thrust24THRUST_300001_SM_1000_NS8cuda_cub20__uninitialized_fill7functorINS7_10device_ptrIjEEjEEEEvT0_T1_:
[----:B------:R-:W-:Y:S08]  /*0000*/  LDC R1, c[0x0][0x37c] ;  /* 0x0000df00ff017b82 */ /* 0x000ff00000000800 */
[----:B------:R-:W0:Y:S01]  /*0010*/  S2UR UR4, SR_CTAID.X ;  /* 0x00000000000479c3 */ /* 0x000e220000002500 */
[----:B------:R-:W1:Y:S01]  /*0020*/  LDCU.64 UR6, c[0x0][0x380] ;  /* 0x00007000ff0677ac */ /* 0x000e620008000a00 */
[----:B------:R-:W2:Y:S01]  /*0030*/  LDCU.64 UR8, c[0x0][0x358] ;  /* 0x00006b00ff0877ac */ /* 0x000ea20008000a00 */
[----:B0-----:R-:W-:-:S04]  /*0040*/  UIMAD.WIDE.U32 UR4, UR4, 0x200, URZ ;  /* 0x00000200040478a5 */ /* 0x001fc8000f8e00ff */
[----:B-1----:R-:W-:-:S04]  /*0050*/  UIADD3 UR6, UP0, UPT, -UR4, UR6, URZ ;  /* 0x0000000604067290 */ /* 0x002fc8000ff1e1ff */
[----:B------:R-:W-:Y:S02]  /*0060*/  UIADD3.X UR7, UPT, UPT, ~UR5, UR7, URZ, UP0, !UPT ;  /* 0x0000000705077290 */ /* 0x000fe400087fe5ff */
[----:B------:R-:W-:-:S04]  /*0070*/  UISETP.GE.U32.AND UP0, UPT, UR6, 0x200, UPT ;  /* 0x000002000600788c */ /* 0x000fc8000bf06070 */
[----:B------:R-:W-:-:S09]  /*0080*/  UISETP.GE.U32.AND.EX UP0, UPT, UR7, URZ, UPT, UP0 ;  /* 0x000000ff0700728c */ /* 0x000fd2000bf06100 */
[----:B--2---:R-:W-:Y:S05]  /*0090*/  BRA.U !UP0, `(.L_x_0) ;  /* 0x0000000108287547 */ /* 0x004fea000b800000 */
[----:B------:R-:W0:Y:S01]  /*00a0*/  S2R R0, SR_TID.X ;  /* 0x0000000000007919 */ /* 0x000e220000002100 */
[----:B------:R-:W1:Y:S01]  /*00b0*/  LDCU.64 UR6, c[0x0][0x388] ;  /* 0x00007100ff0677ac */ /* 0x000e620008000a00 */
[----:B------:R-:W2:Y:S01]  /*00c0*/  LDC R5, c[0x0][0x390] ;  /* 0x0000e400ff057b82 */ /* 0x000ea20000000800 */
[----:B0-----:R-:W-:-:S05]  /*00d0*/  IADD3 R0, P0, PT, R0, UR4, RZ ;  /* 0x0000000400007c10 */ /* 0x001fca000ff1e0ff */
[----:B------:R-:W-:Y:S01]  /*00e0*/  IMAD.X R3, RZ, RZ, UR5, P0 ;  /* 0x00000005ff037e24 */ /* 0x000fe200080e06ff */
[----:B-1----:R-:W-:-:S04]  /*00f0*/  LEA R2, P0, R0, UR6, 0x2 ;  /* 0x0000000600027c11 */ /* 0x002fc8000f8010ff */
[----:B------:R-:W-:-:S05]  /*0100*/  LEA.HI.X R3, R0, UR7, R3, 0x2, P0 ;  /* 0x0000000700037c11 */ /* 0x000fca00080f1403 */
[----:B--2---:R-:W-:Y:S04]  /*0110*/  STG.E desc[UR8][R2.64], R5 ;  /* 0x0000000502007986 */ /* 0x004fe8000c101908 */
[----:B------:R-:W-:Y:S01]  /*0120*/  STG.E desc[UR8][R2.64+0x400], R5 ;  /* 0x0004000502007986 */ /* 0x000fe2000c101908 */
[----:B------:R-:W-:Y:S05]  /*0130*/  EXIT ;  /* 0x000000000000794d */ /* 0x000fea0003800000 */
.L_x_0:
[----:B------:R-:W0:Y:S01]  /*0140*/  S2R R0, SR_TID.X ;  /* 0x0000000000007919 */ /* 0x000e220000002100 */
[----:B------:R-:W-:Y:S01]  /*0150*/  IMAD.U32 R2, RZ, RZ, UR7 ;  /* 0x00000007ff027e24 */ /* 0x000fe2000f8e00ff */
[----:B------:R-:W1:Y:S01]  /*0160*/  LDCU.64 UR10, c[0x0][0x388] ;  /* 0x00007100ff0a77ac */ /* 0x000e620008000a00 */
[----:B------:R-:W-:Y:S01]  /*0170*/  IMAD.U32 R4, RZ, RZ, UR7 ;  /* 0x00000007ff047e24 */ /* 0x000fe2000f8e00ff */
[----:B0-----:R-:W-:-:S04]  /*0180*/  ISETP.LT.U32.AND P0, PT, R0, UR6, PT ;  /* 0x0000000600007c0c */ /* 0x001fc8000bf01070 */
[----:B------:R-:W-:Y:S01]  /*0190*/  ISETP.GT.U32.AND.EX P0, PT, R2, RZ, PT, P0 ;  /* 0x000000ff0200720c */ /* 0x000fe20003f04100 */
[C---:B------:R-:W-:Y:S01]  /*01a0*/  VIADD R2, R0.reuse, 0x100 ;  /* 0x0000010000027836 */ /* 0x040fe20000000000 */
[----:B------:R-:W-:-:S04]  /*01b0*/  IADD3 R0, P2, PT, R0, UR4, RZ ;  /* 0x0000000400007c10 */ /* 0x000fc8000ff5e0ff */
[----:B------:R-:W-:Y:S01]  /*01c0*/  ISETP.LT.U32.AND P1, PT, R2, UR6, PT ;  /* 0x0000000602007c0c */ /* 0x000fe2000bf21070 */
[----:B------:R-:W-:Y:S01]  /*01d0*/  IMAD.X R3, RZ, RZ, UR5, P2 ;  /* 0x00000005ff037e24 */ /* 0x000fe200090e06ff */
[----:B-1----:R-:W-:Y:S02]  /*01e0*/  LEA R2, P2, R0, UR10, 0x2 ;  /* 0x0000000a00027c11 */ /* 0x002fe4000f8410ff */
[----:B------:R-:W-:Y:S02]  /*01f0*/  ISETP.GT.U32.AND.EX P1, PT, R4, RZ, PT, P1 ;  /* 0x000000ff0400720c */ /* 0x000fe40003f24110 */
[----:B------:R-:W-:Y:S01]  /*0200*/  LEA.HI.X R3, R0, UR11, R3, 0x2, P2 ;  /* 0x0000000b00037c11 */ /* 0x000fe200090f1403 */
[----:B------:R-:W0:Y:S04]  /*0210*/  @P0 LDC R5, c[0x0][0x390] ;  /* 0x0000e400ff050b82 */ /* 0x000e280000000800 */
[----:B0-----:R0:W-:Y:S06]  /*0220*/  @P0 STG.E desc[UR8][R2.64], R5 ;  /* 0x0000000502000986 */ /* 0x0011ec000c101908 */
[----:B------:R-:W-:Y:S05]  /*0230*/  @!P1 EXIT ;  /* 0x000000000000994d */ /* 0x000fea0003800000 */
[----:B0-----:R-:W0:Y:S02]  /*0240*/  LDC R5, c[0x0][0x390] ;  /* 0x0000e400ff057b82 */ /* 0x001e240000000800 */
[----:B0-----:R-:W-:Y:S01]  /*0250*/  STG.E desc[UR8][R2.64+0x400], R5 ;  /* 0x0004000502007986 */ /* 0x001fe2000c101908 */
[----:B------:R-:W-:Y:S05]  /*0260*/  EXIT ;  /* 0x000000000000794d */ /* 0x000fea0003800000 */
.L_x_1:
[----:B------:R-:W-:-:S00]  /*0270*/  BRA `(.L_x_1) ;  /* 0xfffffffc00fc7947 */ /* 0x000fc0000383ffff */
[----:B------:R-:W-:-:S00]  /*0280*/  NOP ;  /* 0x0000000000007918 */ /* 0x000fc00000000000 */
[----:B------:R-:W-:-:S00]  /*0290*/  NOP ;  /* 0x0000000000007918 */ /* 0x000fc00000000000 */
[----:B------:R-:W-:-:S00]  /*02a0*/  NOP ;  /* 0x0000000000007918 */ /* 0x000fc00000000000 */
[----:B------:R-:W-:-:S00]  /*02b0*/  NOP ;  /* 0x0000000000007918 */ /* 0x000fc00000000000 */
[----:B------:R-:W-:-:S00]  /*02c0*/  NOP ;  /* 0x0000000000007918 */ /* 0x000fc00000000000 */
[----:B------:R-:W-:-:S00]  /*02d0*/  NOP ;  /* 0x0000000000007918 */ /* 0x000fc00000000000 */
[----:B------:R-:W-:-:S00]  /*02e0*/  NOP ;  /* 0x0000000000007918 */ /* 0x000fc00000000000 */
[----:B------:R-:W-:-:S00]  /*02f0*/  NOP ;  /* 0x0000000000007918 */ /* 0x000fc00000000000 */
.L_x_32:


//--------------------- .text._ZN3cub18CUB_300001_SM_10006detail11EmptyKernelIvEEvv --------------------------
	.section	.text._ZN3cub18CUB_300001_SM_10006detail11EmptyKernelIvEEvv,"ax",@progbits
	.align	128
        .global         _ZN3cub18CUB_300001_SM_10006detail11EmptyKernelIvEEvv
        .type           _ZN3cub18CUB_300001_SM_10006detail11EmptyKernelIvEEvv,@function
        .size           _ZN3cub18CUB_300001_SM_10006detail11EmptyKernelIvEEvv,(.L_x_33 - _ZN3cub18CUB_300001_SM_10006detail11EmptyKernelIvEEvv)
        .other          _ZN3cub18CUB_300001_SM_10006detail11EmptyKernelIvEEvv,@"STO_CUDA_ENTRY STV_DEFAULT"
_ZN3cub18CUB_300001_SM_10006detail11EmptyKernelIvEEvv:
.text._ZN3cub18CUB_300001_SM_10006detail11EmptyKernelIvEEvv:
[----:B------:R-:W-:Y:S01]  /*0000*/  LDC R1, c[0x0][0x37c] ;  /* 0x0000df00ff017b82 */ /* 0x000fe20000000800 */
[----:B------:R-:W-:Y:S05]  /*0010*/  EXIT ;  /* 0x000000000000794d */ /* 0x000fea0003800000 */
.L_x_2:
        /* <DEDUP_REMOVED lines=14> */
.L_x_33:


//--------------------- .text._Z33hot_potato_sync_atomic_ref_kernelPjS_ --------------------------
	.section	.text._Z33hot_potato_sync_atomic_ref_kernelPjS_,"ax",@progbits
	.align	128
        .global         _Z33hot_potato_sync_atomic_ref_kernelPjS_
        .type           _Z33hot_potato_sync_atomic_ref_kernelPjS_,@function
        .size           _Z33hot_potato_sync_atomic_ref_kernelPjS_,(.L_x_34 - _Z33hot_potato_sync_atomic_ref_kernelPjS_)
        .other          _Z33hot_potato_sync_atomic_ref_kernelPjS_,@"STO_CUDA_ENTRY STV_DEFAULT"
_Z33hot_potato_sync_atomic_ref_kernelPjS_:
.text._Z33hot_potato_sync_atomic_ref_kernelPjS_:
[----:B------:R-:W-:Y:S01]  /*0000*/  LDC R1, c[0x0][0x37c] ;  /* 0x0000df00ff017b82 */ /* 0x000fe20000000800 */
[----:B------:R-:W0:Y:S07]  /*0010*/  S2R R4, SR_TID.Y ;  /* 0x0000000000047919 */ /* 0x000e2e0000002200 */
[----:B------:R-:W1:Y:S01]  /*0020*/  S2UR UR6, SR_CTAID.Z ;  /* 0x00000000000679c3 */ /* 0x000e620000002700 */
[----:B------:R-:W2:Y:S01]  /*0030*/  LDCU UR7, c[0x0][0x370] ;  /* 0x00006e00ff0777ac */ /* 0x000ea20008000800 */
[----:B------:R-:W0:Y:S01]  /*0040*/  S2R R7, SR_TID.Z ;  /* 0x0000000000077919 */ /* 0x000e220000002300 */
[----:B------:R-:W1:Y:S01]  /*0050*/  LDCU UR8, c[0x0][0x374] ;  /* 0x00006e80ff0877ac */ /* 0x000e620008000800 */
[----:B------:R-:W3:Y:S04]  /*0060*/  S2R R5, SR_TID.X ;  /* 0x0000000000057919 */ /* 0x000ee80000002100 */
[----:B------:R-:W4:Y:S01]  /*0070*/  S2UR UR5, SR_CTAID.Y ;  /* 0x00000000000579c3 */ /* 0x000f220000002600 */
[----:B------:R-:W5:Y:S01]  /*0080*/  LDCU UR10, c[0x0][0x360] ;  /* 0x00006c00ff0a77ac */ /* 0x000f620008000800 */
[----:B------:R-:W5:Y:S06]  /*0090*/  LDCU UR9, c[0x0][0x364] ;  /* 0x00006c80ff0977ac */ /* 0x000f6c0008000800 */
[----:B------:R-:W2:Y:S08]  /*00a0*/  S2UR UR4, SR_CTAID.X ;  /* 0x00000000000479c3 */ /* 0x000eb00000002500 */
[----:B------:R-:W2:Y:S01]  /*00b0*/  LDC R3, c[0x0][0x368] ;  /* 0x0000da00ff037b82 */ /* 0x000ea20000000800 */
[----:B-1----:R-:W-:-:S02]  /*00c0*/  UIMAD UR8, UR6, UR8, URZ ;  /* 0x00000008060872a4 */ /* 0x002fc4000f8e02ff */
[----:B-----5:R-:W-:Y:S02]  /*00d0*/  UIMAD UR6, UR10, UR9, URZ ;  /* 0x000000090a0672a4 */ /* 0x020fe4000f8e02ff */
[----:B----4-:R-:W-:Y:S01]  /*00e0*/  UIADD3 UR8, UP0, UPT, UR8, UR5, URZ ;  /* 0x0000000508087290 */ /* 0x010fe2000ff1e0ff */
[----:B0-----:R-:W-:Y:S02]  /*00f0*/  IMAD R4, R7, UR9, R4 ;  /* 0x0000000907047c24 */ /* 0x001fe4000f8e0204 */
[----:B------:R-:W-:Y:S01]  /*0100*/  UMOV UR5, URZ ;  /* 0x000000ff00057c82 */ /* 0x000fe20008000000 */
[----:B------:R-:W-:Y:S01]  /*0110*/  UIADD3.X UR9, UPT, UPT, URZ, URZ, URZ, UP0, !UPT ;  /* 0x000000ffff097290 */ /* 0x000fe200087fe4ff */
[----:B---3--:R-:W-:Y:S01]  /*0120*/  IMAD R4, R4, UR10, R5 ;  /* 0x0000000a04047c24 */ /* 0x008fe2000f8e0205 */
[----:B--2---:R-:W-:Y:S01]  /*0130*/  UIMAD.WIDE.U32 UR4, UR7, UR8, UR4 ;  /* 0x00000008070472a5 */ /* 0x004fe2000f8e0004 */
[----:B------:R-:W-:Y:S01]  /*0140*/  IMAD.MOV.U32 R5, RZ, RZ, RZ ;  /* 0x000000ffff057224 */ /* 0x000fe200078e00ff */
[----:B------:R-:W-:Y:S01]  /*0150*/  UIMAD UR9, UR9, UR7, URZ ;  /* 0x00000007090972a4 */ /* 0x000fe2000f8e02ff */
[----:B------:R-:W-:-:S04]  /*0160*/  IMAD R3, R3, UR6, RZ ;  /* 0x0000000603037c24 */ /* 0x000fc8000f8e02ff */
[----:B------:R-:W-:Y:S01]  /*0170*/  IMAD.WIDE.U32 R4, R3, UR4, R4 ;  /* 0x0000000403047c25 */ /* 0x000fe2000f8e0004 */
[----:B------:R-:W-:Y:S02]  /*0180*/  UIADD3 UR4, UPT, UPT, UR5, UR9, URZ ;  /* 0x0000000905047290 */ /* 0x000fe4000fffe0ff */
[----:B------:R-:W-:-:S04]  /*0190*/  LOP3.LUT P0, RZ, R4, 0x1f, RZ, 0xc0, !PT ;  /* 0x0000001f04ff7812 */ /* 0x000fc8000780c0ff */
[----:B------:R-:W-:-:S09]  /*01a0*/  IMAD R7, R3, UR4, RZ ;  /* 0x0000000403077c24 */ /* 0x000fd2000f8e02ff */
[----:B------:R-:W-:Y:S05]  /*01b0*/  @P0 BRA `(.L_x_3) ;  /* 0x00000000007c0947 */ /* 0x000fea0003800000 */
[----:B------:R-:W0:Y:S01]  /*01c0*/  LDC.64 R10, c[0x0][0x358] ;  /* 0x0000d600ff0a7b82 */ /* 0x000e220000000a00 */
[----:B------:R-:W-:Y:S01]  /*01d0*/  IMAD.IADD R7, R5, 0x1, R7 ;  /* 0x0000000105077824 */ /* 0x000fe200078e0207 */
[----:B------:R-:W-:Y:S01]  /*01e0*/  BSSY B0, `(.L_x_4) ;  /* 0x000000f000007945 */ /* 0x000fe20003800000 */
[----:B------:R-:W-:-:S03]  /*01f0*/  IMAD.MOV.U32 R0, RZ, RZ, RZ ;  /* 0x000000ffff007224 */ /* 0x000fc600078e00ff */
[--C-:B------:R-:W-:Y:S02]  /*0200*/  SHF.R.U64 R5, R4, 0x5, R7.reuse ;  /* 0x0000000504057819 */ /* 0x100fe40000001207 */
[----:B------:R-:W1:Y:S01]  /*0210*/  LDC.64 R2, c[0x0][0x380] ;  /* 0x0000e000ff027b82 */ /* 0x000e620000000a00 */
[----:B------:R-:W-:-:S07]  /*0220*/  SHF.R.U32.HI R6, RZ, 0x5, R7 ;  /* 0x00000005ff067819 */ /* 0x000fce0000011607 */
.L_x_5:
[----:B------:R-:W-:Y:S05]  /*0230*/  YIELD ;  /* 0x0000000000007946 */ /* 0x000fea0003800000 */
[----:B0-----:R-:W-:Y:S02]  /*0240*/  R2UR UR4, R10 ;  /* 0x000000000a0472ca */ /* 0x001fe400000e0000 */
[----:B------:R-:W-:-:S13]  /*0250*/  R2UR UR5, R11 ;  /* 0x000000000b0572ca */ /* 0x000fda00000e0000 */
[----:B-1----:R-:W2:Y:S04]  /*0260*/  LD.E.STRONG.GPU R4, desc[UR4][R2.64] ;  /* 0x0000000402047980 */ /* 0x002ea8000c10f900 */
[----:B--2---:R-:W-:Y:S01]  /*0270*/  CCTL.IVALL ;  /* 0x00000000ff00798f */ /* 0x004fe20002000000 */
[----:B------:R-:W-:Y:S02]  /*0280*/  IMAD.MOV.U32 R9, RZ, RZ, R0 ;  /* 0x000000ffff097224 */ /* 0x000fe400078e0000 */
[----:B------:R-:W-:Y:S01]  /*0290*/  VIADD R0, R0, 0x1 ;  /* 0x0000000100007836 */ /* 0x000fe20000000000 */
[----:B------:R-:W-:-:S04]  /*02a0*/  ISETP.NE.U32.AND P0, PT, R5, R4, PT ;  /* 0x000000040500720c */ /* 0x000fc80003f05070 */
[----:B------:R-:W-:-:S13]  /*02b0*/  ISETP.NE.AND.EX P0, PT, R6, RZ, PT, P0 ;  /* 0x000000ff0600720c */ /* 0x000fda0003f05300 */
[----:B------:R-:W-:Y:S05]  /*02c0*/  @P0 BRA `(.L_x_5) ;  /* 0xfffffffc00d80947 */ /* 0x000fea000383ffff */
[----:B------:R-:W-:Y:S05]  /*02d0*/  BSYNC B0 ;  /* 0x0000000000007941 */ /* 0x000fea0003800000 */
.L_x_4:
[----:B------:R-:W0:Y:S01]  /*02e0*/  LDCU.64 UR4, c[0x0][0x388] ;  /* 0x00007100ff0477ac */ /* 0x000e220008000a00 */
[C---:B------:R-:W-:Y:S01]  /*02f0*/  R2UR UR6, R10.reuse ;  /* 0x000000000a0672ca */ /* 0x040fe200000e0000 */
[----:B------:R-:W-:Y:S01]  /*0300*/  VIADD R7, R5, 0x1 ;  /* 0x0000000105077836 */ /* 0x000fe20000000000 */
[C---:B------:R-:W-:Y:S02]  /*0310*/  R2UR UR7, R11.reuse ;  /* 0x000000000b0772ca */ /* 0x040fe400000e0000 */
[----:B------:R-:W-:Y:S02]  /*0320*/  R2UR UR8, R10 ;  /* 0x000000000a0872ca */ /* 0x000fe400000e0000 */
[----:B------:R-:W-:Y:S01]  /*0330*/  R2UR UR9, R11 ;  /* 0x000000000b0972ca */ /* 0x000fe200000e0000 */
[----:B------:R-:W-:Y:S06]  /*0340*/  MEMBAR.ALL.GPU ;  /* 0x0000000000007992 */ /* 0x000fec000000a000 */
[----:B------:R-:W-:-:S00]  /*0350*/  ERRBAR ;  /* 0x00000000000079ab */ /* 0x000fc00000000000 */
[----:B------:R-:W-:Y:S06]  /*0360*/  CGAERRBAR ;  /* 0x00000000000075ab */ /* 0x000fec0000000000 */
[----:B------:R1:W-:Y:S01]  /*0370*/  ST.E.STRONG.GPU desc[UR6][R2.64], R7 ;  /* 0x0000000702007985 */ /* 0x0003e2000c10f906 */
[----:B0-----:R-:W-:-:S04]  /*0380*/  LEA R4, P0, R5, UR4, 0x2 ;  /* 0x0000000405047c11 */ /* 0x001fc8000f8010ff */
[----:B------:R-:W-:-:S05]  /*0390*/  LEA.HI.X R5, R5, UR5, R6, 0x2, P0 ;  /* 0x0000000505057c11 */ /* 0x000fca00080f1406 */
[----:B------:R1:W-:Y:S04]  /*03a0*/  STG.E desc[UR8][R4.64], R9 ;  /* 0x0000000904007986 */ /* 0x0003e8000c101908 */
.L_x_3:
[----:B------:R-:W-:Y:S05]  /*03b0*/  WARPSYNC.ALL ;  /* 0x0000000000007948 */ /* 0x000fea0003800000 */
[----:B------:R-:W-:Y:S05]  /*03c0*/  EXIT ;  /* 0x000000000000794d */ /* 0x000fea0003800000 */
.L_x_6:
        /* <DEDUP_REMOVED lines=11> */
.L_x_34:


//--------------------- .text._Z41hot_potato_sync_volatile_fence_sys_kernelPVjPj --------------------------
	.section	.text._Z41hot_potato_sync_volatile_fence_sys_kernelPVjPj,"ax",@progbits
	.align	128
        .global         _Z41hot_potato_sync_volatile_fence_sys_kernelPVjPj
        .type           _Z41hot_potato_sync_volatile_fence_sys_kernelPVjPj,@function
        .size           _Z41hot_potato_sync_volatile_fence_sys_kernelPVjPj,(.L_x_35 - _Z41hot_potato_sync_volatile_fence_sys_kernelPVjPj)
        .other          _Z41hot_potato_sync_volatile_fence_sys_kernelPVjPj,@"STO_CUDA_ENTRY STV_DEFAULT"
_Z41hot_potato_sync_volatile_fence_sys_kernelPVjPj:
.text._Z41hot_potato_sync_volatile_fence_sys_kernelPVjPj:
        /* <DEDUP_REMOVED lines=35> */
.L_x_9:
[----:B------:R-:W-:Y:S05]  /*0230*/  YIELD ;  /* 0x0000000000007946 */ /* 0x000fea0003800000 */
[----:B0-----:R-:W-:Y:S02]  /*0240*/  R2UR UR4, R10 ;  /* 0x000000000a0472ca */ /* 0x001fe400000e0000 */
[----:B------:R-:W-:-:S13]  /*0250*/  R2UR UR5, R11 ;  /* 0x000000000b0572ca */ /* 0x000fda00000e0000 */
[----:B-1----:R-:W2:Y:S01]  /*0260*/  LDG.E.STRONG.SYS R4, desc[UR4][R2.64] ;  /* 0x0000000402047981 */ /* 0x002ea2000c1f5900 */
[----:B------:R-:W-:Y:S02]  /*0270*/  IMAD.MOV.U32 R9, RZ, RZ, R0 ;  /* 0x000000ffff097224 */ /* 0x000fe400078e0000 */
[----:B------:R-:W-:Y:S01]  /*0280*/  VIADD R0, R0, 0x1 ;  /* 0x0000000100007836 */ /* 0x000fe20000000000 */
[----:B--2---:R-:W-:-:S04]  /*0290*/  ISETP.NE.U32.AND P0, PT, R7, R4, PT ;  /* 0x000000040700720c */ /* 0x004fc80003f05070 */
[----:B------:R-:W-:-:S13]  /*02a0*/  ISETP.NE.AND.EX P0, PT, R6, RZ, PT, P0 ;  /* 0x000000ff0600720c */ /* 0x000fda0003f05300 */
[----:B------:R-:W-:Y:S05]  /*02b0*/  @P0 BRA `(.L_x_9) ;  /* 0xfffffffc00dc0947 */ /* 0x000fea000383ffff */
[----:B------:R-:W-:Y:S05]  /*02c0*/  BSYNC B0 ;  /* 0x0000000000007941 */ /* 0x000fea0003800000 */
.L_x_8:
[----:B------:R-:W0:Y:S01]  /*02d0*/  LDCU.64 UR4, c[0x0][0x388] ;  /* 0x00007100ff0477ac */ /* 0x000e220008000a00 */
[C---:B------:R-:W-:Y:S02]  /*02e0*/  R2UR UR6, R10.reuse ;  /* 0x000000000a0672ca */ /* 0x040fe400000e0000 */
[C---:B------:R-:W-:Y:S02]  /*02f0*/  R2UR UR7, R11.reuse ;  /* 0x000000000b0772ca */ /* 0x040fe400000e0000 */
[----:B------:R-:W-:Y:S02]  /*0300*/  R2UR UR8, R10 ;  /* 0x000000000a0872ca */ /* 0x000fe400000e0000 */
[----:B------:R-:W-:Y:S02]  /*0310*/  R2UR UR9, R11 ;  /* 0x000000000b0972ca */ /* 0x000fe400000e0000 */
[----:B0-----:R-:W-:-:S04]  /*0320*/  LEA R4, P0, R7, UR4, 0x2 ;  /* 0x0000000407047c11 */ /* 0x001fc8000f8010ff */
[C---:B------:R-:W-:Y:S01]  /*0330*/  LEA.HI.X R5, R7.reuse, UR5, R6, 0x2, P0 ;  /* 0x0000000507057c11 */ /* 0x040fe200080f1406 */
[----:B------:R-:W-:Y:S01]  /*0340*/  VIADD R7, R7, 0x1 ;  /* 0x0000000107077836 */ /* 0x000fe20000000000 */
[----:B------:R-:W-:Y:S06]  /*0350*/  MEMBAR.SC.SYS ;  /* 0x0000000000007992 */ /* 0x000fec0000003000 */
[----:B------:R-:W-:-:S00]  /*0360*/  ERRBAR ;  /* 0x00000000000079ab */ /* 0x000fc00000000000 */
[----:B------:R-:W-:Y:S06]  /*0370*/  CGAERRBAR ;  /* 0x00000000000075ab */ /* 0x000fec0000000000 */
[----:B------:R-:W-:Y:S04]  /*0380*/  CCTL.IVALL ;  /* 0x00000000ff00798f */ /* 0x000fe80002000000 */
[----:B------:R0:W-:Y:S04]  /*0390*/  STG.E.STRONG.SYS desc[UR6][R2.64], R7 ;  /* 0x0000000702007986 */ /* 0x0001e8000c115906 */
[----:B------:R0:W-:Y:S02]  /*03a0*/  STG.E desc[UR8][R4.64], R9 ;  /* 0x0000000904007986 */ /* 0x0001e4000c101908 */
.L_x_7:
[----:B------:R-:W-:Y:S05]  /*03b0*/  WARPSYNC.ALL ;  /* 0x0000000000007948 */ /* 0x000fea0003800000 */
[----:B------:R-:W-:Y:S05]  /*03c0*/  EXIT ;  /* 0x000000000000794d */ /* 0x000fea0003800000 */
.L_x_10:
        /* <DEDUP_REMOVED lines=11> */
.L_x_35:


//--------------------- .text._Z31hot_potato_sync_volatile_kernelPVjPj --------------------------
	.section	.text._Z31hot_potato_sync_volatile_kernelPVjPj,"ax",@progbits
	.align	128
        .global         _Z31hot_potato_sync_volatile_kernelPVjPj
        .type           _Z31hot_potato_sync_volatile_kernelPVjPj,@function
        .size           _Z31hot_potato_sync_volatile_kernelPVjPj,(.L_x_36 - _Z31hot_potato_sync_volatile_kernelPVjPj)
        .other          _Z31hot_potato_sync_volatile_kernelPVjPj,@"STO_CUDA_ENTRY STV_DEFAULT"
_Z31hot_potato_sync_volatile_kernelPVjPj:
.text._Z31hot_potato_sync_volatile_kernelPVjPj:
        /* <DEDUP_REMOVED lines=35> */
.L_x_13:
        /* <DEDUP_REMOVED lines=10> */
.L_x_12:
        /* <DEDUP_REMOVED lines=8> */
[----:B------:R-:W-:Y:S06]  /*0350*/  MEMBAR.SC.GPU ;  /* 0x0000000000007992 */ /* 0x000fec0000002000 */
[----:B------:R-:W-:-:S00]  /*0360*/  ERRBAR ;  /* 0x00000000000079ab */ /* 0x000fc00000000000 */
[----:B------:R-:W-:Y:S06]  /*0370*/  CGAERRBAR ;  /* 0x00000000000075ab */ /* 0x000fec0000000000 */
[----:B------:R-:W-:Y:S04]  /*0380*/  CCTL.IVALL ;  /* 0x00000000ff00798f */ /* 0x000fe80002000000 */
[----:B------:R0:W-:Y:S04]  /*0390*/  STG.E.STRONG.SYS desc[UR6][R2.64], R7 ;  /* 0x0000000702007986 */ /* 0x0001e8000c115906 */
[----:B------:R0:W-:Y:S02]  /*03a0*/  STG.E desc[UR8][R4.64], R9 ;  /* 0x0000000904007986 */ /* 0x0001e4000c101908 */
.L_x_11:
[----:B------:R-:W-:Y:S05]  /*03b0*/  WARPSYNC.ALL ;  /* 0x0000000000007948 */ /* 0x000fea0003800000 */
[----:B------:R-:W-:Y:S05]  /*03c0*/  EXIT ;  /* 0x000000000000794d */ /* 0x000fea0003800000 */
.L_x_14:
        /* <DEDUP_REMOVED lines=11> */
.L_x_36:


//--------------------- .text._Z26hot_potato_sync_sys_kernelPjS_ --------------------------
	.section	.text._Z26hot_potato_sync_sys_kernelPjS_,"ax",@progbits
	.align	128
        .global         _Z26hot_potato_sync_sys_kernelPjS_
        .type           _Z26hot_potato_sync_sys_kernelPjS_,@function
        .size           _Z26hot_potato_sync_sys_kernelPjS_,(.L_x_37 - _Z26hot_potato_sync_sys_kernelPjS_)
        .other          _Z26hot_potato_sync_sys_kernelPjS_,@"STO_CUDA_ENTRY STV_DEFAULT"
_Z26hot_potato_sync_sys_kernelPjS_:
.text._Z26hot_potato_sync_sys_kernelPjS_:
        /* <DEDUP_REMOVED lines=35> */
.L_x_17:
[----:B------:R-:W-:Y:S05]  /*0230*/  YIELD ;  /* 0x0000000000007946 */ /* 0x000fea0003800000 */
[----:B0-----:R-:W-:Y:S02]  /*0240*/  R2UR UR4, R10 ;  /* 0x000000000a0472ca */ /* 0x001fe400000e0000 */
[----:B------:R-:W-:-:S13]  /*0250*/  R2UR UR5, R11 ;  /* 0x000000000b0572ca */ /* 0x000fda00000e0000 */
[----:B-1----:R-:W2:Y:S04]  /*0260*/  LDG.E.STRONG.SYS R4, desc[UR4][R2.64] ;  /* 0x0000000402047981 */ /* 0x002ea8000c1f5900 */
[----:B--2---:R-:W-:Y:S01]  /*0270*/  CCTL.IVALL ;  /* 0x00000000ff00798f */ /* 0x004fe20002000000 */
[----:B------:R-:W-:Y:S02]  /*0280*/  IMAD.MOV.U32 R9, RZ, RZ, R0 ;  /* 0x000000ffff097224 */ /* 0x000fe400078e0000 */
[----:B------:R-:W-:Y:S01]  /*0290*/  VIADD R0, R0, 0x1 ;  /* 0x0000000100007836 */ /* 0x000fe20000000000 */
[----:B------:R-:W-:-:S04]  /*02a0*/  ISETP.NE.U32.AND P0, PT, R5, R4, PT ;  /* 0x000000040500720c */ /* 0x000fc80003f05070 */
[----:B------:R-:W-:-:S13]  /*02b0*/  ISETP.NE.AND.EX P0, PT, R6, RZ, PT, P0 ;  /* 0x000000ff0600720c */ /* 0x000fda0003f05300 */
[----:B------:R-:W-:Y:S05]  /*02c0*/  @P0 BRA `(.L_x_17) ;  /* 0xfffffffc00d80947 */ /* 0x000fea000383ffff */
[----:B------:R-:W-:Y:S05]  /*02d0*/  BSYNC B0 ;  /* 0x0000000000007941 */ /* 0x000fea0003800000 */
.L_x_16:
[----:B------:R-:W0:Y:S01]  /*02e0*/  LDCU.64 UR4, c[0x0][0x388] ;  /* 0x00007100ff0477ac */ /* 0x000e220008000a00 */
[C---:B------:R-:W-:Y:S01]  /*02f0*/  R2UR UR6, R10.reuse ;  /* 0x000000000a0672ca */ /* 0x040fe200000e0000 */
[----:B------:R-:W-:Y:S01]  /*0300*/  VIADD R7, R5, 0x1 ;  /* 0x0000000105077836 */ /* 0x000fe20000000000 */
[C---:B------:R-:W-:Y:S02]  /*0310*/  R2UR UR7, R11.reuse ;  /* 0x000000000b0772ca */ /* 0x040fe400000e0000 */
[----:B------:R-:W-:Y:S02]  /*0320*/  R2UR UR8, R10 ;  /* 0x000000000a0872ca */ /* 0x000fe400000e0000 */
[----:B------:R-:W-:Y:S01]  /*0330*/  R2UR UR9, R11 ;  /* 0x000000000b0972ca */ /* 0x000fe200000e0000 */
[----:B------:R-:W-:Y:S06]  /*0340*/  MEMBAR.ALL.SYS ;  /* 0x0000000000007992 */ /* 0x000fec000000b000 */
[----:B------:R-:W-:-:S00]  /*0350*/  ERRBAR ;  /* 0x00000000000079ab */ /* 0x000fc00000000000 */
[----:B------:R-:W-:Y:S06]  /*0360*/  CGAERRBAR ;  /* 0x00000000000075ab */ /* 0x000fec0000000000 */
[----:B------:R1:W-:Y:S01]  /*0370*/  STG.E.STRONG.SYS desc[UR6][R2.64], R7 ;  /* 0x0000000702007986 */ /* 0x0003e2000c115906 */
[----:B0-----:R-:W-:-:S04]  /*0380*/  LEA R4, P0, R5, UR4, 0x2 ;  /* 0x0000000405047c11 */ /* 0x001fc8000f8010ff */
[----:B------:R-:W-:-:S05]  /*0390*/  LEA.HI.X R5, R5, UR5, R6, 0x2, P0 ;  /* 0x0000000505057c11 */ /* 0x000fca00080f1406 */
[----:B------:R1:W-:Y:S04]  /*03a0*/  STG.E desc[UR8][R4.64], R9 ;  /* 0x0000000904007986 */ /* 0x0003e8000c101908 */
.L_x_15:
[----:B------:R-:W-:Y:S05]  /*03b0*/  WARPSYNC.ALL ;  /* 0x0000000000007948 */ /* 0x000fea0003800000 */
[----:B------:R-:W-:Y:S05]  /*03c0*/  EXIT ;  /* 0x000000000000794d */ /* 0x000fea0003800000 */
.L_x_18:
        /* <DEDUP_REMOVED lines=11> */
.L_x_37:


//--------------------- .text._Z26hot_potato_sync_gpu_kernelPjS_ --------------------------
	.section	.text._Z26hot_potato_sync_gpu_kernelPjS_,"ax",@progbits
	.align	128
        .global         _Z26hot_potato_sync_gpu_kernelPjS_
        .type           _Z26hot_potato_sync_gpu_kernelPjS_,@function
        .size           _Z26hot_potato_sync_gpu_kernelPjS_,(.L_x_38 - _Z26hot_potato_sync_gpu_kernelPjS_)
        .other          _Z26hot_potato_sync_gpu_kernelPjS_,@"STO_CUDA_ENTRY STV_DEFAULT"
_Z26hot_potato_sync_gpu_kernelPjS_:
.text._Z26hot_potato_sync_gpu_kernelPjS_:
        /* <DEDUP_REMOVED lines=35> */
.L_x_21:
[----:B------:R-:W-:Y:S05]  /*0230*/  YIELD ;  /* 0x0000000000007946 */ /* 0x000fea0003800000 */
[----:B0-----:R-:W-:Y:S02]  /*0240*/  R2UR UR4, R10 ;  /* 0x000000000a0472ca */ /* 0x001fe400000e0000 */
[----:B------:R-:W-:-:S13]  /*0250*/  R2UR UR5, R11 ;  /* 0x000000000b0572ca */ /* 0x000fda00000e0000 */
[----:B-1----:R-:W2:Y:S04]  /*0260*/  LDG.E.STRONG.GPU R4, desc[UR4][R2.64] ;  /* 0x0000000402047981 */ /* 0x002ea8000c1ef900 */
[----:B--2---:R-:W-:Y:S01]  /*0270*/  CCTL.IVALL ;  /* 0x00000000ff00798f */ /* 0x004fe20002000000 */
[----:B------:R-:W-:Y:S02]  /*0280*/  IMAD.MOV.U32 R9, RZ, RZ, R0 ;  /* 0x000000ffff097224 */ /* 0x000fe400078e0000 */
[----:B------:R-:W-:Y:S01]  /*0290*/  VIADD R0, R0, 0x1 ;  /* 0x0000000100007836 */ /* 0x000fe20000000000 */
[----:B------:R-:W-:-:S04]  /*02a0*/  ISETP.NE.U32.AND P0, PT, R5, R4, PT ;  /* 0x000000040500720c */ /* 0x000fc80003f05070 */
[----:B------:R-:W-:-:S13]  /*02b0*/  ISETP.NE.AND.EX P0, PT, R6, RZ, PT, P0 ;  /* 0x000000ff0600720c */ /* 0x000fda0003f05300 */
[----:B------:R-:W-:Y:S05]  /*02c0*/  @P0 BRA `(.L_x_21) ;  /* 0xfffffffc00d80947 */ /* 0x000fea000383ffff */
[----:B------:R-:W-:Y:S05]  /*02d0*/  BSYNC B0 ;  /* 0x0000000000007941 */ /* 0x000fea0003800000 */
.L_x_20:
        /* <DEDUP_REMOVED lines=9> */
[----:B------:R1:W-:Y:S01]  /*0370*/  STG.E.STRONG.GPU desc[UR6][R2.64], R7 ;  /* 0x0000000702007986 */ /* 0x0003e2000c10f906 */
[----:B0-----:R-:W-:-:S04]  /*0380*/  LEA R4, P0, R5, UR4, 0x2 ;  /* 0x0000000405047c11 */ /* 0x001fc8000f8010ff */
[----:B------:R-:W-:-:S05]  /*0390*/  LEA.HI.X R5, R5, UR5, R6, 0x2, P0 ;  /* 0x0000000505057c11 */ /* 0x000fca00080f1406 */
[----:B------:R1:W-:Y:S04]  /*03a0*/  STG.E desc[UR8][R4.64], R9 ;  /* 0x0000000904007986 */ /* 0x0003e8000c101908 */
.L_x_19:
[----:B------:R-:W-:Y:S05]  /*03b0*/  WARPSYNC.ALL ;  /* 0x0000000000007948 */ /* 0x000fea0003800000 */
[----:B------:R-:W-:Y:S05]  /*03c0*/  EXIT ;  /* 0x000000000000794d */ /* 0x000fea0003800000 */
.L_x_22:
        /* <DEDUP_REMOVED lines=11> */
.L_x_38:


//--------------------- .text._Z26hot_potato_sync_cta_kernelPjS_ --------------------------
	.section	.text._Z26hot_potato_sync_cta_kernelPjS_,"ax",@progbits
	.align	128
        .global         _Z26hot_potato_sync_cta_kernelPjS_
        .type           _Z26hot_potato_sync_cta_kernelPjS_,@function
        .size           _Z26hot_potato_sync_cta_kernelPjS_,(.L_x_39 - _Z26hot_potato_sync_cta_kernelPjS_)
        .other          _Z26hot_potato_sync_cta_kernelPjS_,@"STO_CUDA_ENTRY STV_DEFAULT"
_Z26hot_potato_sync_cta_kernelPjS_:
.text._Z26hot_potato_sync_cta_kernelPjS_:
        /* <DEDUP_REMOVED lines=28> */
[----:B------:R-:W-:Y:S01]  /*01c0*/  IMAD.IADD R7, R3, 0x1, R7 ;  /* 0x0000000103077824 */ /* 0x000fe200078e0207 */
[----:B------:R-:W0:Y:S01]  /*01d0*/  LDC.64 R8, c[0x0][0x358] ;  /* 0x0000d600ff087b82 */ /* 0x000e220000000a00 */
[----:B------:R-:W-:Y:S03]  /*01e0*/  BSSY B0, `(.L_x_24) ;  /* 0x0000023000007945 */ /* 0x000fe60003800000 */
[--C-:B------:R-:W-:Y:S02]  /*01f0*/  SHF.R.U64 R5, R2, 0x5, R7.reuse ;  /* 0x0000000502057819 */ /* 0x100fe40000001207 */
[----:B------:R-:W-:Y:S02]  /*0200*/  SHF.R.U32.HI R6, RZ, 0x5, R7 ;  /* 0x00000005ff067819 */ /* 0x000fe40000011607 */
[----:B------:R-:W-:Y:S01]  /*0210*/  LOP3.LUT R10, R5, 0x1f, RZ, 0xc0, !PT ;  /* 0x0000001f050a7812 */ /* 0x000fe200078ec0ff */
[----:B------:R-:W1:Y:S03]  /*0220*/  LDC.64 R2, c[0x0][0x380] ;  /* 0x0000e000ff027b82 */ /* 0x000e660000000a00 */
[----:B------:R-:W-:-:S04]  /*0230*/  ISETP.NE.U32.AND P0, PT, R10, RZ, PT ;  /* 0x000000ff0a00720c */ /* 0x000fc80003f05070 */
[----:B------:R-:W-:-:S13]  /*0240*/  ISETP.NE.AND.EX P0, PT, RZ, RZ, PT, P0 ;  /* 0x000000ffff00720c */ /* 0x000fda0003f05300 */
[----:B------:R-:W-:Y:S05]  /*0250*/  @!P0 BRA `(.L_x_25) ;  /* 0x0000000000388947 */ /* 0x000fea0003800000 */
[----:B------:R-:W-:Y:S01]  /*0260*/  BSSY B1, `(.L_x_26) ;  /* 0x000000c000017945 */ /* 0x000fe20003800000 */
[----:B------:R-:W-:-:S07]  /*0270*/  IMAD.MOV.U32 R0, RZ, RZ, RZ ;  /* 0x000000ffff007224 */ /* 0x000fce00078e00ff */
.L_x_27:
[----:B------:R-:W-:Y:S05]  /*0280*/  YIELD ;  /* 0x0000000000007946 */ /* 0x000fea0003800000 */
[----:B0-----:R-:W-:Y:S02]  /*0290*/  R2UR UR4, R8 ;  /* 0x00000000080472ca */ /* 0x001fe400000e0000 */
[----:B------:R-:W-:-:S13]  /*02a0*/  R2UR UR5, R9 ;  /* 0x00000000090572ca */ /* 0x000fda00000e0000 */
[----:B-1----:R-:W2:Y:S02]  /*02b0*/  LDG.E.STRONG.SM R4, desc[UR4][R2.64] ;  /* 0x0000000402047981 */ /* 0x002ea4000c1eb900 */
[----:B--2---:R-:W-:Y:S01]  /*02c0*/  NOP ;  /* 0x0000000000007918 */ /* 0x004fe20000000000 */
[----:B------:R-:W-:Y:S02]  /*02d0*/  IMAD.MOV.U32 R7, RZ, RZ, R0 ;  /* 0x000000ffff077224 */ /* 0x000fe400078e0000 */
[----:B------:R-:W-:Y:S01]  /*02e0*/  VIADD R0, R0, 0x1 ;  /* 0x0000000100007836 */ /* 0x000fe20000000000 */
[----:B------:R-:W-:-:S04]  /*02f0*/  ISETP.NE.U32.AND P0, PT, R5, R4, PT ;  /* 0x000000040500720c */ /* 0x000fc80003f05070 */
[----:B------:R-:W-:-:S13]  /*0300*/  ISETP.NE.AND.EX P0, PT, R6, RZ, PT, P0 ;  /* 0x000000ff0600720c */ /* 0x000fda0003f05300 */
[----:B------:R-:W-:Y:S05]  /*0310*/  @P0 BRA `(.L_x_27) ;  /* 0xfffffffc00d80947 */ /* 0x000fea000383ffff */
[----:B------:R-:W-:Y:S05]  /*0320*/  BSYNC B1 ;  /* 0x0000000000017941 */ /* 0x000fea0003800000 */
.L_x_26:
[----:B------:R-:W-:Y:S05]  /*0330*/  BRA `(.L_x_28) ;  /* 0x0000000000347947 */ /* 0x000fea0003800000 */
.L_x_25:
[----:B------:R-:W-:Y:S01]  /*0340*/  BSSY B1, `(.L_x_28) ;  /* 0x000000c000017945 */ /* 0x000fe20003800000 */
[----:B------:R-:W-:-:S07]  /*0350*/  IMAD.MOV.U32 R0, RZ, RZ, RZ ;  /* 0x000000ffff007224 */ /* 0x000fce00078e00ff */
.L_x_29:
        /* <DEDUP_REMOVED lines=11> */
.L_x_28:
[----:B------:R-:W-:Y:S05]  /*0410*/  BSYNC B0 ;  /* 0x0000000000007941 */ /* 0x000fea0003800000 */
.L_x_24:
[----:B------:R-:W-:Y:S01]  /*0420*/  ISETP.NE.U32.AND P0, PT, R10, 0x1f, PT ;  /* 0x0000001f0a00780c */ /* 0x000fe20003f05070 */
[----:B------:R-:W0:Y:S01]  /*0430*/  LDCU.64 UR4, c[0x0][0x388] ;  /* 0x00007100ff0477ac */ /* 0x000e220008000a00 */
[----:B------:R-:W-:Y:S02]  /*0440*/  R2UR UR10, R8 ;  /* 0x00000000080a72ca */ /* 0x000fe400000e0000 */
[----:B------:R-:W-:Y:S02]  /*0450*/  ISETP.NE.AND.EX P0, PT, RZ, RZ, PT, P0 ;  /* 0x000000ffff00720c */ /* 0x000fe40003f05300 */
[----:B------:R-:W-:-:S11]  /*0460*/  R2UR UR11, R9 ;  /* 0x00000000090b72ca */ /* 0x000fd600000e0000 */
[C---:B------:R-:W-:Y:S02]  /*0470*/  @P0 R2UR UR6, R8.reuse ;  /* 0x00000000080602ca */ /* 0x040fe400000e0000 */
[C---:B------:R-:W-:Y:S02]  /*0480*/  @P0 R2UR UR7, R9.reuse ;  /* 0x00000000090702ca */ /* 0x040fe400000e0000 */
[----:B------:R-:W-:Y:S02]  /*0490*/  @!P0 R2UR UR8, R8 ;  /* 0x00000000080882ca */ /* 0x000fe400000e0000 */
[----:B------:R-:W-:Y:S01]  /*04a0*/  @!P0 R2UR UR9, R9 ;  /* 0x00000000090982ca */ /* 0x000fe200000e0000 */
[C---:B------:R-:W-:Y:S01]  /*04b0*/  VIADD R9, R5.reuse, 0x1 ;  /* 0x0000000105097836 */ /* 0x040fe20000000000 */
[----:B0-----:R-:W-:-:S04]  /*04c0*/  LEA R4, P1, R5, UR4, 0x2 ;  /* 0x0000000405047c11 */ /* 0x001fc8000f8210ff */
[----:B------:R-:W-:Y:S01]  /*04d0*/  LEA.HI.X R5, R5, UR5, R6, 0x2, P1 ;  /* 0x0000000505057c11 */ /* 0x000fe200088f1406 */
[----:B------:R0:W-:Y:S06]  /*04e0*/  @P0 MEMBAR.ALL.CTA ;  /* 0x0000000000000992 */ /* 0x0001ec0000008000 */
[----:B0-----:R0:W-:Y:S01]  /*04f0*/  @P0 STG.E.STRONG.SM desc[UR6][R2.64], R9 ;  /* 0x0000000902000986 */ /* 0x0011e2000c10b906 */
[----:B------:R-:W-:Y:S06]  /*0500*/  @!P0 MEMBAR.ALL.GPU ;  /* 0x0000000000008992 */ /* 0x000fec000000a000 */
[----:B------:R-:W-:-:S00]  /*0510*/  @!P0 ERRBAR ;  /* 0x00000000000089ab */ /* 0x000fc00000000000 */
[----:B------:R-:W-:Y:S06]  /*0520*/  @!P0 CGAERRBAR ;  /* 0x00000000000085ab */ /* 0x000fec0000000000 */
[----:B------:R0:W-:Y:S04]  /*0530*/  @!P0 STG.E.STRONG.GPU desc[UR8][R2.64], R9 ;  /* 0x0000000902008986 */ /* 0x0001e8000c10f908 */
[----:B------:R0:W-:Y:S02]  /*0540*/  STG.E desc[UR10][R4.64], R7 ;  /* 0x0000000704007986 */ /* 0x0001e4000c10190a */
.L_x_23:
[----:B------:R-:W-:Y:S05]  /*0550*/  WARPSYNC.ALL ;  /* 0x0000000000007948 */ /* 0x000fea0003800000 */
[----:B------:R-:W-:Y:S05]  /*0560*/  EXIT ;  /* 0x000000000000794d */ /* 0x000fea0003800000 */
.L_x_30:
        /* <DEDUP_REMOVED lines=9> */
.L_x_39:


//--------------------- .text._Z12dummy_kernelv   --------------------------
	.section	.text._Z12dummy_kernelv,"ax",@progbits
	.align	128
        .global         _Z12dummy_kernelv
        .type           _Z12dummy_kernelv,@function
        .size           _Z12dummy_kernelv,(.L_x_40 - _Z12dummy_kernelv)
        .other          _Z12dummy_kernelv,@"STO_CUDA_ENTRY STV_DEFAULT"
_Z12dummy_kernelv:
.text._Z12dummy_kernelv:
[----:B------:R-:W-:Y:S01]  /*0000*/  LDC R1, c[0x0][0x37c] ;  /* 0x0000df00ff017b82 */ /* 0x000fe20000000800 */
[----:B------:R-:W-:Y:S08]  /*0010*/  NANOSLEEP 0xf4240 ;  /* 0x000f42400000795d */ /* 0x000ff00003800000 */
        /* <DEDUP_REMOVED lines=98> */
[----:B------:R-:W-:Y:S05]  /*0640*/  NANOSLEEP 0xf4240 ;  /* 0x000f42400000795d */ /* 0x000fea0003800000 */
[----:B------:R-:W-:Y:S05]  /*0650*/  EXIT ;  /* 0x000000000000794d */ /* 0x000fea0003800000 */
.L_x_31:
        /* <DEDUP_REMOVED lines=10> */
.L_x_40:


//--------------------- .nv.shared.reserved.0     --------------------------
	.section	.nv.shared.reserved.0,"aw",@nobits
	.weak		__nv_reservedSMEM_offset_0_alias
	.size		__nv_reservedSMEM_offset_0_alias, 0, 64
	.other		__nv_reservedSMEM_offset_0_alias,@"STO_CUDA_RESERVED_SHARED STV_DEFAULT"
__nv_reservedSMEM_offset_0_alias:
	.zero		0
	.zero		64


//--------------------- .nv.global                --------------------------
	.section	.nv.global,"aw",@nobits
.nv.global:
	.type		_ZN34_INTERNAL_f743cb7d_4_k_cu_ecd97cbe6thrust24THRUST_300001_SM_1000_NS3seqE,@object
	.size		_ZN34_INTERNAL_f743cb7d_4_k_cu_ecd97cbe6thrust24THRUST_300001_SM_1000_NS3seqE,(_ZN34_INTERNAL_f743cb7d_4_k_cu_ecd97cbe4cuda3std3__48in_placeE - _ZN34_INTERNAL_f743cb7d_4_k_cu_ecd97cbe6thrust24THRUST_300001_SM_1000_NS3seqE)
_ZN34_INTERNAL_f743cb7d_4_k_cu_ecd97cbe6thrust24THRUST_300001_SM_1000_NS3seqE:
	.zero		1
	.type		_ZN34_INTERNAL_f743cb7d_4_k_cu_ecd97cbe4cuda3std3__48in_placeE,@object
	.size		_ZN34_INTERNAL_f743cb7d_4_k_cu_ecd97cbe4cuda3std3__48in_placeE,(_ZN34_INTERNAL_f743cb7d_4_k_cu_ecd97cbe4cuda3std6ranges3__45__cpo4sizeE - _ZN34_INTERNAL_f743cb7d_4_k_cu_ecd97cbe4cuda3std3__48in_placeE)
_ZN34_INTERNAL_f743cb7d_4_k_cu_ecd97cbe4cuda3std3__48in_placeE:
	.zero		1
	.type		_ZN34_INTERNAL_f743cb7d_4_k_cu_ecd97cbe4cuda3std6ranges3__45__cpo4sizeE,@object
	.size		_ZN34_INTERNAL_f743cb7d_4_k_cu_ecd97cbe4cuda3std6ranges3__45__cpo4sizeE,(_ZN34_INTERNAL_f743cb7d_4_k_cu_ecd97cbe6thrust24THRUST_300001_SM_1000_NS12placeholders2_3E - _ZN34_INTERNAL_f743cb7d_4_k_cu_ecd97cbe4cuda3std6ranges3__45__cpo4sizeE)
_ZN34_INTERNAL_f743cb7d_4_k_cu_ecd97cbe4cuda3std6ranges3__45__cpo4sizeE:
	.zero		1
	.type		_ZN34_INTERNAL_f743cb7d_4_k_cu_ecd97cbe6thrust24THRUST_300001_SM_1000_NS12placeholders2_3E,@object
	.size		_ZN34_INTERNAL_f743cb7d_4_k_cu_ecd97cbe6thrust24THRUST_300001_SM_1000_NS12placeholders2_3E,(_ZN34_INTERNAL_f743cb7d_4_k_cu_ecd97cbe4cuda3std3__45__cpo6cbeginE - _ZN34_INTERNAL_f743cb7d_4_k_cu_ecd97cbe6thrust24THRUST_300001_SM_1000_NS12placeholders2_3E)
_ZN34_INTERNAL_f743cb7d_4_k_cu_ecd97cbe6thrust24THRUST_300001_SM_1000_NS12placeholders2_3E:
	.zero		1
	.type		_ZN34_INTERNAL_f743cb7d_4_k_cu_ecd97cbe4cuda3std3__45__cpo6cbeginE,@object
	.size		_ZN34_INTERNAL_f743cb7d_4_k_cu_ecd97cbe4cuda3std3__45__cpo6cbeginE,(_ZN34_INTERNAL_f743cb7d_4_k_cu_ecd97cbe4cuda3std6ranges3__45__cpo6cbeginE - _ZN34_INTERNAL_f743cb7d_4_k_cu_ecd97cbe4cuda3std3__45__cpo6cbeginE)
_ZN34_INTERNAL_f743cb7d_4_k_cu_ecd97cbe4cuda3std3__45__cpo6cbeginE:
	.zero		1
	.type		_ZN34_INTERNAL_f743cb7d_4_k_cu_ecd97cbe4cuda3std6ranges3__45__cpo6cbeginE,@object
	.size		_ZN34_INTERNAL_f743cb7d_4_k_cu_ecd97cbe4cuda3std6ranges3__45__cpo6cbeginE,(_ZN34_INTERNAL_f743cb7d_4_k_cu_ecd97cbe6thrust24THRUST_300001_SM_1000_NS12placeholders2_7E - _ZN34_INTERNAL_f743cb7d_4_k_cu_ecd97cbe4cuda3std6ranges3__45__cpo6cbeginE)
_ZN34_INTERNAL_f743cb7d_4_k_cu_ecd97cbe4cuda3std6ranges3__45__cpo6cbeginE:
	.zero		1
	.type		_ZN34_INTERNAL_f743cb7d_4_k_cu_ecd97cbe6thrust24THRUST_300001_SM_1000_NS12placeholders2_7E,@object
	.size		_ZN34_INTERNAL_f743cb7d_4_k_cu_ecd97cbe6thrust24THRUST_300001_SM_1000_NS12placeholders2_7E,(_ZN34_INTERNAL_f743cb7d_4_k_cu_ecd97cbe4cuda3std3__45__cpo7crbeginE - _ZN34_INTERNAL_f743cb7d_4_k_cu_ecd97cbe6thrust24THRUST_300001_SM_1000_NS12placeholders2_7E)
_ZN34_INTERNAL_f743cb7d_4_k_cu_ecd97cbe6thrust24THRUST_300001_SM_1000_NS12placeholders2_7E:
	.zero		1
	.type		_ZN34_INTERNAL_f743cb7d_4_k_cu_ecd97cbe4cuda3std3__45__cpo7crbeginE,@object
	.size		_ZN34_INTERNAL_f743cb7d_4_k_cu_ecd97cbe4cuda3std3__45__cpo7crbeginE,(_ZN34_INTERNAL_f743cb7d_4_k_cu_ecd97cbe4cuda3std6ranges3__45__cpo4nextE - _ZN34_INTERNAL_f743cb7d_4_k_cu_ecd97cbe4cuda3std3__45__cpo7crbeginE)
_ZN34_INTERNAL_f743cb7d_4_k_cu_ecd97cbe4cuda3std3__45__cpo7crbeginE:
	.zero		1
	.type		_ZN34_INTERNAL_f743cb7d_4_k_cu_ecd97cbe4cuda3std6ranges3__45__cpo4nextE,@object
	.size		_ZN34_INTERNAL_f743cb7d_4_k_cu_ecd97cbe4cuda3std6ranges3__45__cpo4nextE,(_ZN34_INTERNAL_f743cb7d_4_k_cu_ecd97cbe4cuda3std6ranges3__45__cpo4swapE - _ZN34_INTERNAL_f743cb7d_4_k_cu_ecd97cbe4cuda3std6ranges3__45__cpo4nextE)
_ZN34_INTERNAL_f743cb7d_4_k_cu_ecd97cbe4cuda3std6ranges3__45__cpo4nextE:
	.zero		1
	.type		_ZN34_INTERNAL_f743cb7d_4_k_cu_ecd97cbe4cuda3std6ranges3__45__cpo4swapE,@object
	.size		_ZN34_INTERNAL_f743cb7d_4_k_cu_ecd97cbe4cuda3std6ranges3__45__cpo4swapE,(_ZN34_INTERNAL_f743cb7d_4_k_cu_ecd97cbe6thrust24THRUST_300001_SM_1000_NS8cuda_cub10par_nosyncE - _ZN34_INTERNAL_f743cb7d_4_k_cu_ecd97cbe4cuda3std6ranges3__45__cpo4swapE)
_ZN34_INTERNAL_f743cb7d_4_k_cu_ecd97cbe4cuda3std6ranges3__45__cpo4swapE:
	.zero		1
	.type		_ZN34_INTERNAL_f743cb7d_4_k_cu_ecd97cbe6thrust24THRUST_300001_SM_1000_NS8cuda_cub10par_nosyncE,@object
	.size		_ZN34_INTERNAL_f743cb7d_4_k_cu_ecd97cbe6thrust24THRUST_300001_SM_1000_NS8cuda_cub10par_nosyncE,(_ZN34_INTERNAL_f743cb7d_4_k_cu_ecd97cbe6thrust24THRUST_300001_SM_1000_NS12placeholders2_9E - _ZN34_INTERNAL_f743cb7d_4_k_cu_ecd97cbe6thrust24THRUST_300001_SM_1000_NS8cuda_cub10par_nosyncE)
_ZN34_INTERNAL_f743cb7d_4_k_cu_ecd97cbe6thrust24THRUST_300001_SM_1000_NS8cuda_cub10par_nosyncE:
	.zero		1
	.type		_ZN34_INTERNAL_f743cb7d_4_k_cu_ecd97cbe6thrust24THRUST_300001_SM_1000_NS12placeholders2_9E,@object
	.size		_ZN34_INTERNAL_f743cb7d_4_k_cu_ecd97cbe6thrust24THRUST_300001_SM_1000_NS12placeholders2_9E,(_ZN34_INTERNAL_f743cb7d_4_k_cu_ecd97cbe4cuda3std3__436_GLOBAL__N__f743cb7d_4_k_cu_ecd97cbe6ignoreE - _ZN34_INTERNAL_f743cb7d_4_k_cu_ecd97cbe6thrust24THRUST_300001_SM_1000_NS12placeholders2_9E)
_ZN34_INTERNAL_f743cb7d_4_k_cu_ecd97cbe6thrust24THRUST_300001_SM_1000_NS12placeholders2_9E:
	.zero		1
	.type		_ZN34_INTERNAL_f743cb7d_4_k_cu_ecd97cbe4cuda3std3__436_GLOBAL__N__f743cb7d_4_k_cu_ecd97cbe6ignoreE,@object
	.size		_ZN34_INTERNAL_f743cb7d_4_k_cu_ecd97cbe4cuda3std3__436_GLOBAL__N__f743cb7d_4_k_cu_ecd97cbe6ignoreE,(_ZN34_INTERNAL_f743cb7d_4_k_cu_ecd97cbe4cuda3std6ranges3__45__cpo4dataE - _ZN34_INTERNAL_f743cb7d_4_k_cu_ecd97cbe4cuda3std3__436_GLOBAL__N__f743cb7d_4_k_cu_ecd97cbe6ignoreE)
_ZN34_INTERNAL_f743cb7d_4_k_cu_ecd97cbe4cuda3std3__436_GLOBAL__N__f743cb7d_4_k_cu_ecd97cbe6ignoreE:
	.zero		1
	.type		_ZN34_INTERNAL_f743cb7d_4_k_cu_ecd97cbe4cuda3std6ranges3__45__cpo4dataE,@object
	.size		_ZN34_INTERNAL_f743cb7d_4_k_cu_ecd97cbe4cuda3std6ranges3__45__cpo4dataE,(_ZN34_INTERNAL_f743cb7d_4_k_cu_ecd97cbe6thrust24THRUST_300001_SM_1000_NS12placeholders2_1E - _ZN34_INTERNAL_f743cb7d_4_k_cu_ecd97cbe4cuda3std6ranges3__45__cpo4dataE)
_ZN34_INTERNAL_f743cb7d_4_k_cu_ecd97cbe4cuda3std6ranges3__45__cpo4dataE:
	.zero		1
	.type		_ZN34_INTERNAL_f743cb7d_4_k_cu_ecd97cbe6thrust24THRUST_300001_SM_1000_NS12placeholders2_1E,@object
	.size		_ZN34_INTERNAL_f743cb7d_4_k_cu_ecd97cbe6thrust24THRUST_300001_SM_1000_NS12placeholders2_1E,(_ZN34_INTERNAL_f743cb7d_4_k_cu_ecd97cbe4cuda3std3__45__cpo5beginE - _ZN34_INTERNAL_f743cb7d_4_k_cu_ecd97cbe6thrust24THRUST_300001_SM_1000_NS12placeholders2_1E)
_ZN34_INTERNAL_f743cb7d_4_k_cu_ecd97cbe6thrust24THRUST_300001_SM_1000_NS12placeholders2_1E:
	.zero		1
	.type		_ZN34_INTERNAL_f743cb7d_4_k_cu_ecd97cbe4cuda3std3__45__cpo5beginE,@object
	.size		_ZN34_INTERNAL_f743cb7d_4_k_cu_ecd97cbe4cuda3std3__45__cpo5beginE,(_ZN34_INTERNAL_f743cb7d_4_k_cu_ecd97cbe4cuda3std6ranges3__45__cpo5beginE - _ZN34_INTERNAL_f743cb7d_4_k_cu_ecd97cbe4cuda3std3__45__cpo5beginE)
_ZN34_INTERNAL_f743cb7d_4_k_cu_ecd97cbe4cuda3std3__45__cpo5beginE:
	.zero		1
	.type		_ZN34_INTERNAL_f743cb7d_4_k_cu_ecd97cbe4cuda3std6ranges3__45__cpo5beginE,@object
	.size		_ZN34_INTERNAL_f743cb7d_4_k_cu_ecd97cbe4cuda3std6ranges3__45__cpo5beginE,(_ZN34_INTERNAL_f743cb7d_4_k_cu_ecd97cbe6thrust24THRUST_300001_SM_1000_NS12placeholders2_5E - _ZN34_INTERNAL_f743cb7d_4_k_cu_ecd97cbe4cuda3std6ranges3__45__cpo5beginE)
_ZN34_INTERNAL_f743cb7d_4_k_cu_ecd97cbe4cuda3std6ranges3__45__cpo5beginE:
	.zero		1
	.type		_ZN34_INTERNAL_f743cb7d_4_k_cu_ecd97cbe6thrust24THRUST_300001_SM_1000_NS12placeholders2_5E,@object
	.size		_ZN34_INTERNAL_f743cb7d_4_k_cu_ecd97cbe6thrust24THRUST_300001_SM_1000_NS12placeholders2_5E,(_ZN34_INTERNAL_f743cb7d_4_k_cu_ecd97cbe4cuda3std3__45__cpo6rbeginE - _ZN34_INTERNAL_f743cb7d_4_k_cu_ecd97cbe6thrust24THRUST_300001_SM_1000_NS12placeholders2_5E)
_ZN34_INTERNAL_f743cb7d_4_k_cu_ecd97cbe6thrust24THRUST_300001_SM_1000_NS12placeholders2_5E:
	.zero		1
	.type		_ZN34_INTERNAL_f743cb7d_4_k_cu_ecd97cbe4cuda3std3__45__cpo6rbeginE,@object
	.size		_ZN34_INTERNAL_f743cb7d_4_k_cu_ecd97cbe4cuda3std3__45__cpo6rbeginE,(_ZN34_INTERNAL_f743cb7d_4_k_cu_ecd97cbe4cuda3std6ranges3__45__cpo7advanceE - _ZN34_INTERNAL_f743cb7d_4_k_cu_ecd97cbe4cuda3std3__45__cpo6rbeginE)
_ZN34_INTERNAL_f743cb7d_4_k_cu_ecd97cbe4cuda3std3__45__cpo6rbeginE:
	.zero		1
	.type		_ZN34_INTERNAL_f743cb7d_4_k_cu_ecd97cbe4cuda3std6ranges3__45__cpo7advanceE,@object
	.size		_ZN34_INTERNAL_f743cb7d_4_k_cu_ecd97cbe4cuda3std6ranges3__45__cpo7advanceE,(_ZN34_INTERNAL_f743cb7d_4_k_cu_ecd97cbe4cuda3std3__47nulloptE - _ZN34_INTERNAL_f743cb7d_4_k_cu_ecd97cbe4cuda3std6ranges3__45__cpo7advanceE)
_ZN34_INTERNAL_f743cb7d_4_k_cu_ecd97cbe4cuda3std6ranges3__45__cpo7advanceE:
	.zero		1
	.type		_ZN34_INTERNAL_f743cb7d_4_k_cu_ecd97cbe4cuda3std3__47nulloptE,@object
	.size		_ZN34_INTERNAL_f743cb7d_4_k_cu_ecd97cbe4cuda3std3__47nulloptE,(_ZN34_INTERNAL_f743cb7d_4_k_cu_ecd97cbe4cuda3std6ranges3__45__cpo8distanceE - _ZN34_INTERNAL_f743cb7d_4_k_cu_ecd97cbe4cuda3std3__47nulloptE)
_ZN34_INTERNAL_f743cb7d_4_k_cu_ecd97cbe4cuda3std3__47nulloptE:
	.zero		1
	.type		_ZN34_INTERNAL_f743cb7d_4_k_cu_ecd97cbe4cuda3std6ranges3__45__cpo8distanceE,@object
	.size		_ZN34_INTERNAL_f743cb7d_4_k_cu_ecd97cbe4cuda3std6ranges3__45__cpo8distanceE,(_ZN34_INTERNAL_f743cb7d_4_k_cu_ecd97cbe6thrust24THRUST_300001_SM_1000_NS12placeholders3_10E - _ZN34_INTERNAL_f743cb7d_4_k_cu_ecd97cbe4cuda3std6ranges3__45__cpo8distanceE)
_ZN34_INTERNAL_f743cb7d_4_k_cu_ecd97cbe4cuda3std6ranges3__45__cpo8distanceE:
	.zero		1
	.type		_ZN34_INTERNAL_f743cb7d_4_k_cu_ecd97cbe6thrust24THRUST_300001_SM_1000_NS12placeholders3_10E,@object
	.size		_ZN34_INTERNAL_f743cb7d_4_k_cu_ecd97cbe6thrust24THRUST_300001_SM_1000_NS12placeholders3_10E,(_ZN34_INTERNAL_f743cb7d_4_k_cu_ecd97cbe4cuda3std3__419piecewise_constructE - _ZN34_INTERNAL_f743cb7d_4_k_cu_ecd97cbe6thrust24THRUST_300001_SM_1000_NS12placeholders3_10E)
_ZN34_INTERNAL_f743cb7d_4_k_cu_ecd97cbe6thrust24THRUST_300001_SM_1000_NS12placeholders3_10E:
	.zero		1
	.type		_ZN34_INTERNAL_f743cb7d_4_k_cu_ecd97cbe4cuda3std3__419piecewise_constructE,@object
	.size		_ZN34_INTERNAL_f743cb7d_4_k_cu_ecd97cbe4cuda3std3__419piecewise_constructE,(_ZN34_INTERNAL_f743cb7d_4_k_cu_ecd97cbe4cuda3std6ranges3__45__cpo5cdataE - _ZN34_INTERNAL_f743cb7d_4_k_cu_ecd97cbe4cuda3std3__419piecewise_constructE)
_ZN34_INTERNAL_f743cb7d_4_k_cu_ecd97cbe4cuda3std3__419piecewise_constructE:
	.zero		1
	.type		_ZN34_INTERNAL_f743cb7d_4_k_cu_ecd97cbe4cuda3std6ranges3__45__cpo5cdataE,@object
	.size		_ZN34_INTERNAL_f743cb7d_4_k_cu_ecd97cbe4cuda3std6ranges3__45__cpo5cdataE,(_ZN34_INTERNAL_f743cb7d_4_k_cu_ecd97cbe6thrust24THRUST_300001_SM_1000_NS12placeholders2_2E - _ZN34_INTERNAL_f743cb7d_4_k_cu_ecd97cbe4cuda3std6ranges3__45__cpo5cdataE)
_ZN34_INTERNAL_f743cb7d_4_k_cu_ecd97cbe4cuda3std6ranges3__45__cpo5cdataE:
	.zero		1
	.type		_ZN34_INTERNAL_f743cb7d_4_k_cu_ecd97cbe6thrust24THRUST_300001_SM_1000_NS12placeholders2_2E,@object
	.size		_ZN34_INTERNAL_f743cb7d_4_k_cu_ecd97cbe6thrust24THRUST_300001_SM_1000_NS12placeholders2_2E,(_ZN34_INTERNAL_f743cb7d_4_k_cu_ecd97cbe4cuda3std3__45__cpo3endE - _ZN34_INTERNAL_f743cb7d_4_k_cu_ecd97cbe6thrust24THRUST_300001_SM_1000_NS12placeholders2_2E)
_ZN34_INTERNAL_f743cb7d_4_k_cu_ecd97cbe6thrust24THRUST_300001_SM_1000_NS12placeholders2_2E:
	.zero		1
	.type		_ZN34_INTERNAL_f743cb7d_4_k_cu_ecd97cbe4cuda3std3__45__cpo3endE,@object
	.size		_ZN34_INTERNAL_f743cb7d_4_k_cu_ecd97cbe4cuda3std3__45__cpo3endE,(_ZN34_INTERNAL_f743cb7d_4_k_cu_ecd97cbe4cuda3std6ranges3__45__cpo3endE - _ZN34_INTERNAL_f743cb7d_4_k_cu_ecd97cbe4cuda3std3__45__cpo3endE)
_ZN34_INTERNAL_f743cb7d_4_k_cu_ecd97cbe4cuda3std3__45__cpo3endE:
	.zero		1
	.type		_ZN34_INTERNAL_f743cb7d_4_k_cu_ecd97cbe4cuda3std6ranges3__45__cpo3endE,@object
	.size		_ZN34_INTERNAL_f743cb7d_4_k_cu_ecd97cbe4cuda3std6ranges3__45__cpo3endE,(_ZN34_INTERNAL_f743cb7d_4_k_cu_ecd97cbe6thrust24THRUST_300001_SM_1000_NS12placeholders2_6E - _ZN34_INTERNAL_f743cb7d_4_k_cu_ecd97cbe4cuda3std6ranges3__45__cpo3endE)
_ZN34_INTERNAL_f743cb7d_4_k_cu_ecd97cbe4cuda3std6ranges3__45__cpo3endE:
	.zero		1
	.type		_ZN34_INTERNAL_f743cb7d_4_k_cu_ecd97cbe6thrust24THRUST_300001_SM_1000_NS12placeholders2_6E,@object
	.size		_ZN34_INTERNAL_f743cb7d_4_k_cu_ecd97cbe6thrust24THRUST_300001_SM_1000_NS12placeholders2_6E,(_ZN34_INTERNAL_f743cb7d_4_k_cu_ecd97cbe4cuda3std3__45__cpo4rendE - _ZN34_INTERNAL_f743cb7d_4_k_cu_ecd97cbe6thrust24THRUST_300001_SM_1000_NS12placeholders2_6E)
_ZN34_INTERNAL_f743cb7d_4_k_cu_ecd97cbe6thrust24THRUST_300001_SM_1000_NS12placeholders2_6E:
	.zero		1
	.type		_ZN34_INTERNAL_f743cb7d_4_k_cu_ecd97cbe4cuda3std3__45__cpo4rendE,@object
	.size		_ZN34_INTERNAL_f743cb7d_4_k_cu_ecd97cbe4cuda3std3__45__cpo4rendE,(_ZN34_INTERNAL_f743cb7d_4_k_cu_ecd97cbe4cuda3std6ranges3__45__cpo9iter_swapE - _ZN34_INTERNAL_f743cb7d_4_k_cu_ecd97cbe4cuda3std3__45__cpo4rendE)
_ZN34_INTERNAL_f743cb7d_4_k_cu_ecd97cbe4cuda3std3__45__cpo4rendE:
	.zero		1
	.type		_ZN34_INTERNAL_f743cb7d_4_k_cu_ecd97cbe4cuda3std6ranges3__45__cpo9iter_swapE,@object
	.size		_ZN34_INTERNAL_f743cb7d_4_k_cu_ecd97cbe4cuda3std6ranges3__45__cpo9iter_swapE,(_ZN34_INTERNAL_f743cb7d_4_k_cu_ecd97cbe4cuda3std3__48unexpectE - _ZN34_INTERNAL_f743cb7d_4_k_cu_ecd97cbe4cuda3std6ranges3__45__cpo9iter_swapE)
_ZN34_INTERNAL_f743cb7d_4_k_cu_ecd97cbe4cuda3std6ranges3__45__cpo9iter_swapE:
	.zero		1
	.type		_ZN34_INTERNAL_f743cb7d_4_k_cu_ecd97cbe4cuda3std3__48unexpectE,@object
	.size		_ZN34_INTERNAL_f743cb7d_4_k_cu_ecd97cbe4cuda3std3__48unexpectE,(_ZN34_INTERNAL_f743cb7d_4_k_cu_ecd97cbe6thrust24THRUST_300001_SM_1000_NS8cuda_cub3parE - _ZN34_INTERNAL_f743cb7d_4_k_cu_ecd97cbe4cuda3std3__48unexpectE)
_ZN34_INTERNAL_f743cb7d_4_k_cu_ecd97cbe4cuda3std3__48unexpectE:
	.zero		1
	.type		_ZN34_INTERNAL_f743cb7d_4_k_cu_ecd97cbe6thrust24THRUST_300001_SM_1000_NS8cuda_cub3parE,@object
	.size		_ZN34_INTERNAL_f743cb7d_4_k_cu_ecd97cbe6thrust24THRUST_300001_SM_1000_NS8cuda_cub3parE,(_ZN34_INTERNAL_f743cb7d_4_k_cu_ecd97cbe6thrust24THRUST_300001_SM_1000_NS12placeholders2_4E - _ZN34_INTERNAL_f743cb7d_4_k_cu_ecd97cbe6thrust24THRUST_300001_SM_1000_NS8cuda_cub3parE)
_ZN34_INTERNAL_f743cb7d_4_k_cu_ecd97cbe6thrust24THRUST_300001_SM_1000_NS8cuda_cub3parE:
	.zero		1
	.type		_ZN34_INTERNAL_f743cb7d_4_k_cu_ecd97cbe6thrust24THRUST_300001_SM_1000_NS12placeholders2_4E,@object
	.size		_ZN34_INTERNAL_f743cb7d_4_k_cu_ecd97cbe6thrust24THRUST_300001_SM_1000_NS12placeholders2_4E,(_ZN34_INTERNAL_f743cb7d_4_k_cu_ecd97cbe4cuda3std3__45__cpo4cendE - _ZN34_INTERNAL_f743cb7d_4_k_cu_ecd97cbe6thrust24THRUST_300001_SM_1000_NS12placeholders2_4E)
_ZN34_INTERNAL_f743cb7d_4_k_cu_ecd97cbe6thrust24THRUST_300001_SM_1000_NS12placeholders2_4E:
	.zero		1
	.type		_ZN34_INTERNAL_f743cb7d_4_k_cu_ecd97cbe4cuda3std3__45__cpo4cendE,@object
	.size		_ZN34_INTERNAL_f743cb7d_4_k_cu_ecd97cbe4cuda3std3__45__cpo4cendE,(_ZN34_INTERNAL_f743cb7d_4_k_cu_ecd97cbe4cuda3std6ranges3__45__cpo4cendE - _ZN34_INTERNAL_f743cb7d_4_k_cu_ecd97cbe4cuda3std3__45__cpo4cendE)
_ZN34_INTERNAL_f743cb7d_4_k_cu_ecd97cbe4cuda3std3__45__cpo4cendE:
	.zero		1
	.type		_ZN34_INTERNAL_f743cb7d_4_k_cu_ecd97cbe4cuda3std6ranges3__45__cpo4cendE,@object
	.size		_ZN34_INTERNAL_f743cb7d_4_k_cu_ecd97cbe4cuda3std6ranges3__45__cpo4cendE,(_ZN34_INTERNAL_f743cb7d_4_k_cu_ecd97cbe4cuda3std3__420unreachable_sentinelE - _ZN34_INTERNAL_f743cb7d_4_k_cu_ecd97cbe4cuda3std6ranges3__45__cpo4cendE)
_ZN34_INTERNAL_f743cb7d_4_k_cu_ecd97cbe4cuda3std6ranges3__45__cpo4cendE:
	.zero		1
	.type		_ZN34_INTERNAL_f743cb7d_4_k_cu_ecd97cbe4cuda3std3__420unreachable_sentinelE,@object
	.size		_ZN34_INTERNAL_f743cb7d_4_k_cu_ecd97cbe4cuda3std3__420unreachable_sentinelE,(_ZN34_INTERNAL_f743cb7d_4_k_cu_ecd97cbe4cuda3std6ranges3__45__cpo5ssizeE - _ZN34_INTERNAL_f743cb7d_4_k_cu_ecd97cbe4cuda3std3__420unreachable_sentinelE)
_ZN34_INTERNAL_f743cb7d_4_k_cu_ecd97cbe4cuda3std3__420unreachable_sentinelE:
	.zero		1
	.type		_ZN34_INTERNAL_f743cb7d_4_k_cu_ecd97cbe4cuda3std6ranges3__45__cpo5ssizeE,@object
	.size		_ZN34_INTERNAL_f743cb7d_4_k_cu_ecd97cbe4cuda3std6ranges3__45__cpo5ssizeE,(_ZN34_INTERNAL_f743cb7d_4_k_cu_ecd97cbe6thrust24THRUST_300001_SM_1000_NS12placeholders2_8E - _ZN34_INTERNAL_f743cb7d_4_k_cu_ecd97cbe4cuda3std6ranges3__45__cpo5ssizeE)
_ZN34_INTERNAL_f743cb7d_4_k_cu_ecd97cbe4cuda3std6ranges3__45__cpo5ssizeE:
	.zero		1
	.type		_ZN34_INTERNAL_f743cb7d_4_k_cu_ecd97cbe6thrust24THRUST_300001_SM_1000_NS12placeholders2_8E,@object
	.size		_ZN34_INTERNAL_f743cb7d_4_k_cu_ecd97cbe6thrust24THRUST_300001_SM_1000_NS12placeholders2_8E,(_ZN34_INTERNAL_f743cb7d_4_k_cu_ecd97cbe4cuda3std3__45__cpo5crendE - _ZN34_INTERNAL_f743cb7d_4_k_cu_ecd97cbe6thrust24THRUST_300001_SM_1000_NS12placeholders2_8E)
_ZN34_INTERNAL_f743cb7d_4_k_cu_ecd97cbe6thrust24THRUST_300001_SM_1000_NS12placeholders2_8E:
	.zero		1
	.type		_ZN34_INTERNAL_f743cb7d_4_k_cu_ecd97cbe4cuda3std3__45__cpo5crendE,@object
	.size		_ZN34_INTERNAL_f743cb7d_4_k_cu_ecd97cbe4cuda3std3__45__cpo5crendE,(_ZN34_INTERNAL_f743cb7d_4_k_cu_ecd97cbe4cuda3std6ranges3__45__cpo4prevE - _ZN34_INTERNAL_f743cb7d_4_k_cu_ecd97cbe4cuda3std3__45__cpo5crendE)
_ZN34_INTERNAL_f743cb7d_4_k_cu_ecd97cbe4cuda3std3__45__cpo5crendE:
	.zero		1
	.type		_ZN34_INTERNAL_f743cb7d_4_k_cu_ecd97cbe4cuda3std6ranges3__45__cpo4prevE,@object
	.size		_ZN34_INTERNAL_f743cb7d_4_k_cu_ecd97cbe4cuda3std6ranges3__45__cpo4prevE,(_ZN34_INTERNAL_f743cb7d_4_k_cu_ecd97cbe4cuda3std6ranges3__45__cpo9iter_moveE - _ZN34_INTERNAL_f743cb7d_4_k_cu_ecd97cbe4cuda3std6ranges3__45__cpo4prevE)
_ZN34_INTERNAL_f743cb7d_4_k_cu_ecd97cbe4cuda3std6ranges3__45__cpo4prevE:
	.zero		1
	.type		_ZN34_INTERNAL_f743cb7d_4_k_cu_ecd97cbe4cuda3std6ranges3__45__cpo9iter_moveE,@object
	.size		_ZN34_INTERNAL_f743cb7d_4_k_cu_ecd97cbe4cuda3std6ranges3__45__cpo9iter_moveE,(_ZN34_INTERNAL_f743cb7d_4_k_cu_ecd97cbe6thrust24THRUST_300001_SM_1000_NS6system6detail10sequential3seqE - _ZN34_INTERNAL_f743cb7d_4_k_cu_ecd97cbe4cuda3std6ranges3__45__cpo9iter_moveE)
_ZN34_INTERNAL_f743cb7d_4_k_cu_ecd97cbe4cuda3std6ranges3__45__cpo9iter_moveE:
	.zero		1
	.type		_ZN34_INTERNAL_f743cb7d_4_k_cu_ecd97cbe6thrust24THRUST_300001_SM_1000_NS6system6detail10sequential3seqE,@object
	.size		_ZN34_INTERNAL_f743cb7d_4_k_cu_ecd97cbe6thrust24THRUST_300001_SM_1000_NS6system6detail10sequential3seqE,(.L_31 - _ZN34_INTERNAL_f743cb7d_4_k_cu_ecd97cbe6thrust24THRUST_300001_SM_1000_NS6system6detail10sequential3seqE)
_ZN34_INTERNAL_f743cb7d_4_k_cu_ecd97cbe6thrust24THRUST_300001_SM_1000_NS6system6detail10sequential3seqE:
	.zero		1
.L_31:


//--------------------- .nv.constant0._ZN3cub18CUB_300001_SM_10006detail8for_each13static_kernelINS2_12policy_hub_t12policy_500_tEmN6thrust24THRUST_300001_SM_1000_NS8cuda_cub20__uninitialized_fill7functorINS7_10device_ptrIjEEjEEEEvT0_T1_ --------------------------
	.section	.nv.constant0._ZN3cub18CUB_300001_SM_10006detail8for_each13static_kernelINS2_12policy_hub_t12policy_500_tEmN6thrust24THRUST_300001_SM_1000_NS8cuda_cub20__uninitialized_fill7functorINS7_10device_ptrIjEEjEEEEvT0_T1_,"a",@progbits
	.sectionflags	@""
	.align	4
.nv.constant0._ZN3cub18CUB_300001_SM_10006detail8for_each13static_kernelINS2_12policy_hub_t12policy_500_tEmN6thrust24THRUST_300001_SM_1000_NS8cuda_cub20__uninitialized_fill7functorINS7_10device_ptrIjEEjEEEEvT0_T1_:
	.zero		920


//--------------------- .nv.constant0._ZN3cub18CUB_300001_SM_10006detail11EmptyKernelIvEEvv --------------------------
	.section	.nv.constant0._ZN3cub18CUB_300001_SM_10006detail11EmptyKernelIvEEvv,"a",@progbits
	.sectionflags	@""
	.align	4
.nv.constant0._ZN3cub18CUB_300001_SM_10006detail11EmptyKernelIvEEvv:
	.zero		896


//--------------------- .nv.constant0._Z33hot_potato_sync_atomic_ref_kernelPjS_ --------------------------
	.section	.nv.constant0._Z33hot_potato_sync_atomic_ref_kernelPjS_,"a",@progbits
	.sectionflags	@""
	.align	4
.nv.constant0._Z33hot_potato_sync_atomic_ref_kernelPjS_:
	.zero		912


//--------------------- .nv.constant0._Z41hot_potato_sync_volatile_fence_sys_kernelPVjPj --------------------------
	.section	.nv.constant0._Z41hot_potato_sync_volatile_fence_sys_kernelPVjPj,"a",@progbits
	.sectionflags	@""
	.align	4
.nv.constant0._Z41hot_potato_sync_volatile_fence_sys_kernelPVjPj:
	.zero		912


//--------------------- .nv.constant0._Z31hot_potato_sync_volatile_kernelPVjPj --------------------------
	.section	.nv.constant0._Z31hot_potato_sync_volatile_kernelPVjPj,"a",@progbits
	.sectionflags	@""
	.align	4
.nv.constant0._Z31hot_potato_sync_volatile_kernelPVjPj:
	.zero		912


//--------------------- .nv.constant0._Z26hot_potato_sync_sys_kernelPjS_ --------------------------
	.section	.nv.constant0._Z26hot_potato_sync_sys_kernelPjS_,"a",@progbits
	.sectionflags	@""
	.align	4
.nv.constant0._Z26hot_potato_sync_sys_kernelPjS_:
	.zero		912


//--------------------- .nv.constant0._Z26hot_potato_sync_gpu_kernelPjS_ --------------------------
	.section	.nv.constant0._Z26hot_potato_sync_gpu_kernelPjS_,"a",@progbits
	.sectionflags	@""
	.align	4
.nv.constant0._Z26hot_potato_sync_gpu_kernelPjS_:
	.zero		912


//--------------------- .nv.constant0._Z26hot_potato_sync_cta_kernelPjS_ --------------------------
	.section	.nv.constant0._Z26hot_potato_sync_cta_kernelPjS_,"a",@progbits
	.sectionflags	@""
	.align	4
.nv.constant0._Z26hot_potato_sync_cta_kernelPjS_:
	.zero		912


//--------------------- .nv.constant0._Z12dummy_kernelv --------------------------
	.section	.nv.constant0._Z12dummy_kernelv,"a",@progbits
	.sectionflags	@""
	.align	4
.nv.constant0._Z12dummy_kernelv:
	.zero		896


//--------------------- SYMBOLS --------------------------

	.type		.nv.reservedSmem.offset0,@object
	.size		.nv.reservedSmem.offset0,0x4
